	.target	sm_100a

	.elftype	@"ET_EXEC"


//--------------------- .note.nv.tkinfo           --------------------------
	.section	.note.nv.tkinfo,"",@"SHT_NOTE"
	.sectionflags	@"SHF_NOTE_NV_TKINFO"
	.tkinfo
        /*0018*/ 	.word	0x00000002
        /*0030*/ 	.string	""
        /*0030*/ 	.string	"ptxas"
        /*0030*/ 	.string	"Cuda compilation tools, release 13.0, V13.0.88"
        /*0030*/ 	.string	"Build cuda_13.0.r13.0/compiler.36424714_0"
        /*0030*/ 	.string	"-arch sm_100a -m 64 "



//--------------------- .note.nv.cuinfo           --------------------------
	.section	.note.nv.cuinfo,"",@"SHT_NOTE"
	.sectionflags	@"SHF_NOTE_NV_CUINFO"
        /*0018*/ 	.short	0x0002
        /*001a*/ 	.short	0x0064
        /*001c*/ 	.short	0x0082
	.zero		2


//--------------------- .nv.info                  --------------------------
	.section	.nv.info,"",@"SHT_CUDA_INFO"
	.align	4


	//----- nvinfo : EIATTR_REGCOUNT
	.align		4
        /*0000*/ 	.byte	0x04, 0x2f
        /*0002*/ 	.short	(.L_19 - .L_18)
	.align		4
.L_18:
        /*0004*/ 	.word	index@(_ZN7cutlass13device_kernelINS_4gemm6kernel13GemmUniversalIN4cute5tupleIJiiiiEEENS1_10collective13CollectiveMmaINS1_35MainloopSm100TmaUmmaWarpSpecializedILi5ELi2ELi4ENS5_IJNS4_1CILi1EEESB_SB_EEEEENS5_IJNSA_ILi64EEENSA_ILi128EEESF_EEENS_12float_e4m3_tENS5_IJlSB_lEEESH_SI_NS4_8TiledMMAINS4_8MMA_AtomIJNS4_10MMA_TraitsINS4_19SM100_MMA_F8F6F4_SSEJSH_SH_fSE_SF_NS4_17integral_constantINS4_4UMMA5MajorELSP_0EEESQ_NSN_INSO_7ScaleInELSR_0EEESS_EEEEEENS4_6LayoutISC_NS5_IJNSA_ILi0EEESW_SW_EEEEENS5_IJNS4_10UnderscoreESZ_SZ_EEEEENS4_13SM90_TMA_LOADENS4_14ComposedLayoutINS4_7SwizzleILi3ELi4ELi3EEENS4_18smem_ptr_flag_bitsILi8EEENSV_INS5_IJNSA_ILi8EEESF_EEENS5_IJSF_SB_EEEEEEEvNS4_8identityES12_S1C_vS1D_EENS_8epilogue10collective18CollectiveEpilogueINS1F_23Sm100TmaWarpSpecializedILi2ELi2ELi32ELb0ELb0EEEJSG_NS5_IJNSV_ISE_SB_EES1K_EEESH_SI_SH_SI_NS1F_6fusion15FusionCallbacksIS1J_NS1M_17LinearCombinationISH_fSH_fLNS_15FloatRoundStyleE2EEESG_S1L_JEEENS4_5SM1004TMEM4LOAD26SM100_TMEM_LOAD_16dp32b32xES12_NS13_INS14_ILi2ELi4ELi3EEES17_NSV_INS5_IJS18_SE_EEENS5_IJSE_SB_EEEEEEENS4_39AutoVectorizingCopyWithAssumedAlignmentILi128EEENS4_14SM90_TMA_STOREES20_S22_S22_EEEvvEEEEvNT_6ParamsE)
        /*0008*/ 	.word	0x00000080


	//----- nvinfo : EIATTR_FRAME_SIZE
	.align		4
.L_19:
        /*000c*/ 	.byte	0x04, 0x11
        /*000e*/ 	.short	(.L_21 - .L_20)
	.align		4
.L_20:
        /*0010*/ 	.word	index@($__internal_2_$__cuda_sm10x_tcgen05_guardrail_trap_unallocated_columns_being_dealloced)
        /*0014*/ 	.word	0x00000000


	//----- nvinfo : EIATTR_FRAME_SIZE
	.align		4
.L_21:
        /*0018*/ 	.byte	0x04, 0x11
        /*001a*/ 	.short	(.L_23 - .L_22)
	.align		4
.L_22:
        /*001c*/ 	.word	index@($__internal_1_$__cuda_sm10x_tcgen05_guardrail_trap_phase_invalid_during_alloc)
        /*0020*/ 	.word	0x00000000


	//----- nvinfo : EIATTR_FRAME_SIZE
	.align		4
.L_23:
        /*0024*/ 	.byte	0x04, 0x11
        /*0026*/ 	.short	(.L_25 - .L_24)
	.align		4
.L_24:
        /*0028*/ 	.word	index@($__internal_0_$__cuda_sm10x_tcgen05_guardrail_trap_col_being_dealloced_not_returned_by_alloc)
        /*002c*/ 	.word	0x00000000


	//----- nvinfo : EIATTR_FRAME_SIZE
	.align		4
.L_25:
        /*0030*/ 	.byte	0x04, 0x11
        /*0032*/ 	.short	(.L_27 - .L_26)
	.align		4
.L_26:
        /*0034*/ 	.word	index@(_ZN7cutlass13device_kernelINS_4gemm6kernel13GemmUniversalIN4cute5tupleIJiiiiEEENS1_10collective13CollectiveMmaINS1_35MainloopSm100TmaUmmaWarpSpecializedILi5ELi2ELi4ENS5_IJNS4_1CILi1EEESB_SB_EEEEENS5_IJNSA_ILi64EEENSA_ILi128EEESF_EEENS_12float_e4m3_tENS5_IJlSB_lEEESH_SI_NS4_8TiledMMAINS4_8MMA_AtomIJNS4_10MMA_TraitsINS4_19SM100_MMA_F8F6F4_SSEJSH_SH_fSE_SF_NS4_17integral_constantINS4_4UMMA5MajorELSP_0EEESQ_NSN_INSO_7ScaleInELSR_0EEESS_EEEEEENS4_6LayoutISC_NS5_IJNSA_ILi0EEESW_SW_EEEEENS5_IJNS4_10UnderscoreESZ_SZ_EEEEENS4_13SM90_TMA_LOADENS4_14ComposedLayoutINS4_7SwizzleILi3ELi4ELi3EEENS4_18smem_ptr_flag_bitsILi8EEENSV_INS5_IJNSA_ILi8EEESF_EEENS5_IJSF_SB_EEEEEEEvNS4_8identityES12_S1C_vS1D_EENS_8epilogue10collective18CollectiveEpilogueINS1F_23Sm100TmaWarpSpecializedILi2ELi2ELi32ELb0ELb0EEEJSG_NS5_IJNSV_ISE_SB_EES1K_EEESH_SI_SH_SI_NS1F_6fusion15FusionCallbacksIS1J_NS1M_17LinearCombinationISH_fSH_fLNS_15FloatRoundStyleE2EEESG_S1L_JEEENS4_5SM1004TMEM4LOAD26SM100_TMEM_LOAD_16dp32b32xES12_NS13_INS14_ILi2ELi4ELi3EEES17_NSV_INS5_IJS18_SE_EEENS5_IJSE_SB_EEEEEEENS4_39AutoVectorizingCopyWithAssumedAlignmentILi128EEENS4_14SM90_TMA_STOREES20_S22_S22_EEEvvEEEEvNT_6ParamsE)
        /*0038*/ 	.word	0x00000000


	//----- nvinfo : EIATTR_MIN_STACK_SIZE
	.align		4
.L_27:
        /*003c*/ 	.byte	0x04, 0x12
        /*003e*/ 	.short	(.L_29 - .L_28)
	.align		4
.L_28:
        /*0040*/ 	.word	index@(_ZN7cutlass13device_kernelINS_4gemm6kernel13GemmUniversalIN4cute5tupleIJiiiiEEENS1_10collective13CollectiveMmaINS1_35MainloopSm100TmaUmmaWarpSpecializedILi5ELi2ELi4ENS5_IJNS4_1CILi1EEESB_SB_EEEEENS5_IJNSA_ILi64EEENSA_ILi128EEESF_EEENS_12float_e4m3_tENS5_IJlSB_lEEESH_SI_NS4_8TiledMMAINS4_8MMA_AtomIJNS4_10MMA_TraitsINS4_19SM100_MMA_F8F6F4_SSEJSH_SH_fSE_SF_NS4_17integral_constantINS4_4UMMA5MajorELSP_0EEESQ_NSN_INSO_7ScaleInELSR_0EEESS_EEEEEENS4_6LayoutISC_NS5_IJNSA_ILi0EEESW_SW_EEEEENS5_IJNS4_10UnderscoreESZ_SZ_EEEEENS4_13SM90_TMA_LOADENS4_14ComposedLayoutINS4_7SwizzleILi3ELi4ELi3EEENS4_18smem_ptr_flag_bitsILi8EEENSV_INS5_IJNSA_ILi8EEESF_EEENS5_IJSF_SB_EEEEEEEvNS4_8identityES12_S1C_vS1D_EENS_8epilogue10collective18CollectiveEpilogueINS1F_23Sm100TmaWarpSpecializedILi2ELi2ELi32ELb0ELb0EEEJSG_NS5_IJNSV_ISE_SB_EES1K_EEESH_SI_SH_SI_NS1F_6fusion15FusionCallbacksIS1J_NS1M_17LinearCombinationISH_fSH_fLNS_15FloatRoundStyleE2EEESG_S1L_JEEENS4_5SM1004TMEM4LOAD26SM100_TMEM_LOAD_16dp32b32xES12_NS13_INS14_ILi2ELi4ELi3EEES17_NSV_INS5_IJS18_SE_EEENS5_IJSE_SB_EEEEEEENS4_39AutoVectorizingCopyWithAssumedAlignmentILi128EEENS4_14SM90_TMA_STOREES20_S22_S22_EEEvvEEEEvNT_6ParamsE)
        /*0044*/ 	.word	0x00000000
.L_29:


//--------------------- .nv.compat                --------------------------
	.section	.nv.compat,"",@"SHT_CUDA_COMPAT_INFO"
	.align	4
        /*0000*/ 	.byte	0x02, 0x09, 0x01, 0x00, 0x02, 0x02, 0x02, 0x00, 0x02, 0x05, 0x05, 0x00, 0x03, 0x07, 0x01, 0x01
        /*0010*/ 	.byte	0x02, 0x03, 0x01, 0x00, 0x02, 0x06, 0x01, 0x00, 0x04, 0x0b, 0x08, 0x00, 0x09, 0x00, 0x00, 0x00
        /*0020*/ 	.byte	0x00, 0x00, 0x00, 0x00


//--------------------- .nv.info._ZN7cutlass13device_kernelINS_4gemm6kernel13GemmUniversalIN4cute5tupleIJiiiiEEENS1_10collective13CollectiveMmaINS1_35MainloopSm100TmaUmmaWarpSpecializedILi5ELi2ELi4ENS5_IJNS4_1CILi1EEESB_SB_EEEEENS5_IJNSA_ILi64EEENSA_ILi128EEESF_EEENS_12float_e4m3_tENS5_IJlSB_lEEESH_SI_NS4_8TiledMMAINS4_8MMA_AtomIJNS4_10MMA_TraitsINS4_19SM100_MMA_F8F6F4_SSEJSH_SH_fSE_SF_NS4_17integral_constantINS4_4UMMA5MajorELSP_0EEESQ_NSN_INSO_7ScaleInELSR_0EEESS_EEEEEENS4_6LayoutISC_NS5_IJNSA_ILi0EEESW_SW_EEEEENS5_IJNS4_10UnderscoreESZ_SZ_EEEEENS4_13SM90_TMA_LOADENS4_14ComposedLayoutINS4_7SwizzleILi3ELi4ELi3EEENS4_18smem_ptr_flag_bitsILi8EEENSV_INS5_IJNSA_ILi8EEESF_EEENS5_IJSF_SB_EEEEEEEvNS4_8identityES12_S1C_vS1D_EENS_8epilogue10collective18CollectiveEpilogueINS1F_23Sm100TmaWarpSpecializedILi2ELi2ELi32ELb0ELb0EEEJSG_NS5_IJNSV_ISE_SB_EES1K_EEESH_SI_SH_SI_NS1F_6fusion15FusionCallbacksIS1J_NS1M_17LinearCombinationISH_fSH_fLNS_15FloatRoundStyleE2EEESG_S1L_JEEENS4_5SM1004TMEM4LOAD26SM100_TMEM_LOAD_16dp32b32xES12_NS13_INS14_ILi2ELi4ELi3EEES17_NSV_INS5_IJS18_SE_EEENS5_IJSE_SB_EEEEEEENS4_39AutoVectorizingCopyWithAssumedAlignmentILi128EEENS4_14SM90_TMA_STOREES20_S22_S22_EEEvvEEEEvNT_6ParamsE --------------------------
	.section	.nv.info._ZN7cutlass13device_kernelINS_4gemm6kernel13GemmUniversalIN4cute5tupleIJiiiiEEENS1_10collective13CollectiveMmaINS1_35MainloopSm100TmaUmmaWarpSpecializedILi5ELi2ELi4ENS5_IJNS4_1CILi1EEESB_SB_EEEEENS5_IJNSA_ILi64EEENSA_ILi128EEESF_EEENS_12float_e4m3_tENS5_IJlSB_lEEESH_SI_NS4_8TiledMMAINS4_8MMA_AtomIJNS4_10MMA_TraitsINS4_19SM100_MMA_F8F6F4_SSEJSH_SH_fSE_SF_NS4_17integral_constantINS4_4UMMA5MajorELSP_0EEESQ_NSN_INSO_7ScaleInELSR_0EEESS_EEEEEENS4_6LayoutISC_NS5_IJNSA_ILi0EEESW_SW_EEEEENS5_IJNS4_10UnderscoreESZ_SZ_EEEEENS4_13SM90_TMA_LOADENS4_14ComposedLayoutINS4_7SwizzleILi3ELi4ELi3EEENS4_18smem_ptr_flag_bitsILi8EEENSV_INS5_IJNSA_ILi8EEESF_EEENS5_IJSF_SB_EEEEEEEvNS4_8identityES12_S1C_vS1D_EENS_8epilogue10collective18CollectiveEpilogueINS1F_23Sm100TmaWarpSpecializedILi2ELi2ELi32ELb0ELb0EEEJSG_NS5_IJNSV_ISE_SB_EES1K_EEESH_SI_SH_SI_NS1F_6fusion15FusionCallbacksIS1J_NS1M_17LinearCombinationISH_fSH_fLNS_15FloatRoundStyleE2EEESG_S1L_JEEENS4_5SM1004TMEM4LOAD26SM100_TMEM_LOAD_16dp32b32xES12_NS13_INS14_ILi2ELi4ELi3EEES17_NSV_INS5_IJS18_SE_EEENS5_IJSE_SB_EEEEEEENS4_39AutoVectorizingCopyWithAssumedAlignmentILi128EEENS4_14SM90_TMA_STOREES20_S22_S22_EEEvvEEEEvNT_6ParamsE,"",@"SHT_CUDA_INFO"
	.sectionflags	@""
	.align	4


	//----- nvinfo : EIATTR_CUDA_API_VERSION
	.align		4
        /*0000*/ 	.byte	0x04, 0x37
        /*0002*/ 	.short	(.L_31 - .L_30)
.L_30:
        /*0004*/ 	.word	0x00000082


	//----- nvinfo : EIATTR_KPARAM_INFO
	.align		4
.L_31:
        /*0008*/ 	.byte	0x04, 0x17
        /*000a*/ 	.short	(.L_33 - .L_32)
.L_32:
        /*000c*/ 	.word	0x00000000
        /*0010*/ 	.short	0x0000
        /*0012*/ 	.short	0x0000
        /*0014*/ 	.byte	0x00, 0xf0, 0x01, 0x20


	//----- nvinfo : EIATTR_AT_ENTRY_FRAGMENTS
	.align		4
.L_33:
        /*0018*/ 	.byte	0x04, 0x4f
        /*001a*/ 	.short	(.L_35 - .L_34)


	//   ....[0]....
.L_34:
        /*001c*/ 	.word	0x00000006


	//----- nvinfo : EIATTR_RESERVED_SMEM_USED
	.align		4
.L_35:
        /*0020*/ 	.byte	0x01, 0x41
	.zero		2


	//----- nvinfo : EIATTR_SPARSE_MMA_MASK
	.align		4
        /*0024*/ 	.byte	0x03, 0x50
        /*0026*/ 	.short	0x0000


	//----- nvinfo : EIATTR_TCGEN05_1CTA_USED
	.align		4
        /*0028*/ 	.byte	0x01, 0x51
	.zero		2


	//----- nvinfo : EIATTR_MAXREG_COUNT
	.align		4
        /*002c*/ 	.byte	0x03, 0x1b
        /*002e*/ 	.short	0x00ff


	//----- nvinfo : EIATTR_NUM_BARRIERS
	.align		4
        /*0030*/ 	.byte	0x02, 0x4c
        /*0032*/ 	.byte	0x07
	.zero		1


	//----- nvinfo : EIATTR_EXTERNS
	.align		4
        /*0034*/ 	.byte	0x04, 0x0f
        /*0036*/ 	.short	(.L_37 - .L_36)


	//   ....[0]....
	.align		4
.L_36:
        /*0038*/ 	.word	index@(__assertfail)


	//----- nvinfo : EIATTR_MERCURY_ISA_VERSION
	.align		4
.L_37:
        /*003c*/ 	.byte	0x03, 0x5f
        /*003e*/ 	.short	0x0101


	//----- nvinfo : EIATTR_INT_WARP_WIDE_INSTR_OFFSETS
	.align		4
        /*0040*/ 	.byte	0x04, 0x31
        /*0042*/ 	.short	(.L_39 - .L_38)


	//   ....[0]....
.L_38:
        /*0044*/ 	.word	0x00001dd0


	//   ....[1]....
        /*0048*/ 	.word	0x00003910


	//   ....[2]....
        /*004c*/ 	.word	0x00003930


	//   ....[3]....
        /*0050*/ 	.word	0x00003960


	//   ....[4]....
        /*0054*/ 	.word	0x00004290


	//   ....[5]....
        /*0058*/ 	.word	0x00004300


	//   ....[6]....
        /*005c*/ 	.word	0x000044e0


	//   ....[7]....
        /*0060*/ 	.word	0x00004640


	//----- nvinfo : EIATTR_COOP_GROUP_MASK_REGIDS
	.align		4
.L_39:
        /*0064*/ 	.byte	0x04, 0x29
        /*0066*/ 	.short	(.L_41 - .L_40)


	//   ....[0]....
.L_40:
        /*0068*/ 	.word	0xffffffff


	//   ....[1]....
        /*006c*/ 	.word	0xffffffff


	//   ....[2]....
        /*0070*/ 	.word	0xffffffff


	//   ....[3]....
        /*0074*/ 	.word	0xffffffff


	//   ....[4]....
        /*0078*/ 	.word	0xffffffff


	//   ....[5]....
        /*007c*/ 	.word	0xffffffff


	//   ....[6]....
        /*0080*/ 	.word	0xffffffff


	//   ....[7]....
        /*0084*/ 	.word	0xffffffff


	//   ....[8]....
        /*0088*/ 	.word	0xffffffff


	//   ....[9]....
        /*008c*/ 	.word	0xffffffff


	//   ....[10]....
        /*0090*/ 	.word	0xffffffff


	//   ....[11]....
        /*0094*/ 	.word	0xffffffff


	//   ....[12]....
        /*0098*/ 	.word	0xffffffff


	//----- nvinfo : EIATTR_COOP_GROUP_INSTR_OFFSETS
	.align		4
.L_41:
        /*009c*/ 	.byte	0x04, 0x28
        /*009e*/ 	.short	(.L_43 - .L_42)


	//   ....[0]....
.L_42:
        /*00a0*/ 	.word	0x00000090


	//   ....[1]....
        /*00a4*/ 	.word	0x000004d0


	//   ....[2]....
        /*00a8*/ 	.word	0x00000660


	//   ....[3]....
        /*00ac*/ 	.word	0x000007c0


	//   ....[4]....
        /*00b0*/ 	.word	0x000008c0


	//   ....[5]....
        /*00b4*/ 	.word	0x00000a30


	//   ....[6]....
        /*00b8*/ 	.word	0x00000bd0


	//   ....[7]....
        /*00bc*/ 	.word	0x00001cb0


	//   ....[8]....
        /*00c0*/ 	.word	0x00002b20


	//   ....[9]....
        /*00c4*/ 	.word	0x00002d30


	//   ....[10]....
        /*00c8*/ 	.word	0x00002d60


	//   ....[11]....
        /*00cc*/ 	.word	0x000037f0


	//   ....[12]....
        /*00d0*/ 	.word	0x00003a20


	//----- nvinfo : EIATTR_VRC_CTA_INIT_COUNT
	.align		4
.L_43:
        /*00d4*/ 	.byte	0x02, 0x4a
        /*00d6*/ 	.byte	0x80
	.zero		1


	//----- nvinfo : EIATTR_SYSCALL_OFFSETS
	.align		4
        /*00d8*/ 	.byte	0x04, 0x46
        /*00da*/ 	.short	(.L_45 - .L_44)


	//   ....[0]....
.L_44:
        /*00dc*/ 	.word	0x00005080


	//   ....[1]....
        /*00e0*/ 	.word	0x000051c0


	//   ....[2]....
        /*00e4*/ 	.word	0x000059c0


	//   ....[3]....
        /*00e8*/ 	.word	0x00006750


	//----- nvinfo : EIATTR_MBARRIER_INSTR_OFFSETS
	.align		4
.L_45:
        /*00ec*/ 	.byte	0x04, 0x39
        /*00ee*/ 	.short	(.L_47 - .L_46)


	//   ....[0]....
.L_46:
        /*00f0*/ 	.word	0x000005b0
        /*00f4*/ 	.word	0x000000ff
        /*00f8*/ 	.word	0x00000000
        /*00fc*/ 	.short	0x0100
        /*00fe*/ 	.byte	0x05
	.zero		1


	//   ....[1]....
        /*0100*/ 	.word	0x000005c0
        /*0104*/ 	.word	0x000000ff
        /*0108*/ 	.word	0x00000028
        /*010c*/ 	.short	0x0100
        /*010e*/ 	.byte	0x05
	.zero		1


	//   ....[2]....
        /*0110*/ 	.word	0x000005d0
        /*0114*/ 	.word	0x000000ff
        /*0118*/ 	.word	0x00000008
        /*011c*/ 	.short	0x0100
        /*011e*/ 	.byte	0x05
	.zero		1


	//   ....[3]....
        /*0120*/ 	.word	0x000005e0
        /*0124*/ 	.word	0x000000ff
        /*0128*/ 	.word	0x00000030
        /*012c*/ 	.short	0x0100
        /*012e*/ 	.byte	0x05
	.zero		1


	//   ....[4]....
        /*0130*/ 	.word	0x000005f0
        /*0134*/ 	.word	0x000000ff
        /*0138*/ 	.word	0x00000010
        /*013c*/ 	.short	0x0100
        /*013e*/ 	.byte	0x05
	.zero		1


	//   ....[5]....
        /*0140*/ 	.word	0x00000600
        /*0144*/ 	.word	0x000000ff
        /*0148*/ 	.word	0x00000038
        /*014c*/ 	.short	0x0100
        /*014e*/ 	.byte	0x05
	.zero		1


	//   ....[6]....
        /*0150*/ 	.word	0x00000610
        /*0154*/ 	.word	0x000000ff
        /*0158*/ 	.word	0x00000018
        /*015c*/ 	.short	0x0100
        /*015e*/ 	.byte	0x05
	.zero		1


	//   ....[7]....
        /*0160*/ 	.word	0x00000620
        /*0164*/ 	.word	0x000000ff
        /*0168*/ 	.word	0x00000040
        /*016c*/ 	.short	0x0100
        /*016e*/ 	.byte	0x05
	.zero		1


	//   ....[8]....
        /*0170*/ 	.word	0x00000630
        /*0174*/ 	.word	0x000000ff
        /*0178*/ 	.word	0x00000020
        /*017c*/ 	.short	0x0100
        /*017e*/ 	.byte	0x05
	.zero		1


	//   ....[9]....
        /*0180*/ 	.word	0x00000640
        /*0184*/ 	.word	0x000000ff
        /*0188*/ 	.word	0x00000048
        /*018c*/ 	.short	0x0100
        /*018e*/ 	.byte	0x05
	.zero		1


	//   ....[10]....
        /*0190*/ 	.word	0x00000770
        /*0194*/ 	.word	0x000000ff
        /*0198*/ 	.word	0x00000050
        /*019c*/ 	.short	0x0100
        /*019e*/ 	.byte	0x07
	.zero		1


	//   ....[11]....
        /*01a0*/ 	.word	0x00000780
        /*01a4*/ 	.word	0x000000ff
        /*01a8*/ 	.word	0x00000060
        /*01ac*/ 	.short	0x0100
        /*01ae*/ 	.byte	0x07
	.zero		1


	//   ....[12]....
        /*01b0*/ 	.word	0x00000790
        /*01b4*/ 	.word	0x000000ff
        /*01b8*/ 	.word	0x00000058
        /*01bc*/ 	.short	0x0100
        /*01be*/ 	.byte	0x07
	.zero		1


	//   ....[13]....
        /*01c0*/ 	.word	0x000007a0
        /*01c4*/ 	.word	0x000000ff
        /*01c8*/ 	.word	0x00000068
        /*01cc*/ 	.short	0x0100
        /*01ce*/ 	.byte	0x07
	.zero		1


	//   ....[14]....
        /*01d0*/ 	.word	0x00000890
        /*01d4*/ 	.word	0x000000ff
        /*01d8*/ 	.word	0x00000070
        /*01dc*/ 	.short	0x0100
        /*01de*/ 	.byte	0x05
	.zero		1


	//   ....[15]....
        /*01e0*/ 	.word	0x000008a0
        /*01e4*/ 	.word	0x000000ff
        /*01e8*/ 	.word	0x00000078
        /*01ec*/ 	.short	0x0100
        /*01ee*/ 	.byte	0x05
	.zero		1


	//   ....[16]....
        /*01f0*/ 	.word	0x000009e0
        /*01f4*/ 	.word	0x000000ff
        /*01f8*/ 	.word	0x00000080
        /*01fc*/ 	.short	0x0100
        /*01fe*/ 	.byte	0x05
	.zero		1


	//   ....[17]....
        /*0200*/ 	.word	0x000009f0
        /*0204*/ 	.word	0x000000ff
        /*0208*/ 	.word	0x00000090
        /*020c*/ 	.short	0x0100
        /*020e*/ 	.byte	0x05
	.zero		1


	//   ....[18]....
        /*0210*/ 	.word	0x00000a00
        /*0214*/ 	.word	0x000000ff
        /*0218*/ 	.word	0x00000088
        /*021c*/ 	.short	0x0100
        /*021e*/ 	.byte	0x05
	.zero		1


	//   ....[19]....
        /*0220*/ 	.word	0x00000a10
        /*0224*/ 	.word	0x000000ff
        /*0228*/ 	.word	0x00000098
        /*022c*/ 	.short	0x0100
        /*022e*/ 	.byte	0x05
	.zero		1


	//   ....[20]....
        /*0230*/ 	.word	0x00000b40
        /*0234*/ 	.word	0x000000ff
        /*0238*/ 	.word	0x000000a0
        /*023c*/ 	.short	0x0100
        /*023e*/ 	.byte	0x07
	.zero		1


	//   ....[21]....
        /*0240*/ 	.word	0x00000b50
        /*0244*/ 	.word	0x000000ff
        /*0248*/ 	.word	0x000000c0
        /*024c*/ 	.short	0x0100
        /*024e*/ 	.byte	0x07
	.zero		1


	//   ....[22]....
        /*0250*/ 	.word	0x00000b60
        /*0254*/ 	.word	0x000000ff
        /*0258*/ 	.word	0x000000a8
        /*025c*/ 	.short	0x0100
        /*025e*/ 	.byte	0x07
	.zero		1


	//   ....[23]....
        /*0260*/ 	.word	0x00000b70
        /*0264*/ 	.word	0x000000ff
        /*0268*/ 	.word	0x000000c8
        /*026c*/ 	.short	0x0100
        /*026e*/ 	.byte	0x07
	.zero		1


	//   ....[24]....
        /*0270*/ 	.word	0x00000b80
        /*0274*/ 	.word	0x000000ff
        /*0278*/ 	.word	0x000000b0
        /*027c*/ 	.short	0x0100
        /*027e*/ 	.byte	0x07
	.zero		1


	//   ....[25]....
        /*0280*/ 	.word	0x00000b90
        /*0284*/ 	.word	0x000000ff
        /*0288*/ 	.word	0x000000d0
        /*028c*/ 	.short	0x0100
        /*028e*/ 	.byte	0x07
	.zero		1


	//   ....[26]....
        /*0290*/ 	.word	0x00000ba0
        /*0294*/ 	.word	0x000000ff
        /*0298*/ 	.word	0x000000b8
        /*029c*/ 	.short	0x0100
        /*029e*/ 	.byte	0x07
	.zero		1


	//   ....[27]....
        /*02a0*/ 	.word	0x00000bb0
        /*02a4*/ 	.word	0x000000ff
        /*02a8*/ 	.word	0x000000d8
        /*02ac*/ 	.short	0x0100
        /*02ae*/ 	.byte	0x07
	.zero		1


	//   ....[28]....
        /*02b0*/ 	.word	0x00000ca0
        /*02b4*/ 	.word	0x000000ff
        /*02b8*/ 	.word	0x000000e0
        /*02bc*/ 	.short	0x0100
        /*02be*/ 	.byte	0x05
	.zero		1


	//   ....[29]....
        /*02c0*/ 	.word	0x00000cb0
        /*02c4*/ 	.word	0x000000ff
        /*02c8*/ 	.word	0x000000f0
        /*02cc*/ 	.short	0x0100
        /*02ce*/ 	.byte	0x05
	.zero		1


	//   ....[30]....
        /*02d0*/ 	.word	0x00000cc0
        /*02d4*/ 	.word	0x000000ff
        /*02d8*/ 	.word	0x000000e8
        /*02dc*/ 	.short	0x0100
        /*02de*/ 	.byte	0x05
	.zero		1


	//   ....[31]....
        /*02e0*/ 	.word	0x00000cd0
        /*02e4*/ 	.word	0x000000ff
        /*02e8*/ 	.word	0x000000f8
        /*02ec*/ 	.short	0x0100
        /*02ee*/ 	.byte	0x05
	.zero		1


	//   ....[32]....
        /*02f0*/ 	.word	0x000015b0
        /*02f4*/ 	.word	0x00000003
        /*02f8*/ 	.word	0x000000f0
        /*02fc*/ 	.short	0x010a
        /*02fe*/ 	.byte	0xff
	.zero		1


	//   ....[33]....
        /*0300*/ 	.word	0x000015e0
        /*0304*/ 	.word	0x00000003
        /*0308*/ 	.word	0x000000e0
        /*030c*/ 	.short	0x0101
        /*030e*/ 	.byte	0xff
	.zero		1


	//   ....[34]....
        /*0310*/ 	.word	0x000016b0
        /*0314*/ 	.word	0x000000ff
        /*0318*/ 	.word	0x00000028
        /*031c*/ 	.short	0x010a
        /*031e*/ 	.byte	0x08
	.zero		1


	//   ....[35]....
        /*0320*/ 	.word	0x00001750
        /*0324*/ 	.word	0x000000ff
        /*0328*/ 	.word	0x00000028
        /*032c*/ 	.short	0x010a
        /*032e*/ 	.byte	0x21
	.zero		1


	//   ....[36]....
        /*0330*/ 	.word	0x000018a0
        /*0334*/ 	.word	0x000000ff
        /*0338*/ 	.word	0x00000028
        /*033c*/ 	.short	0x010a
        /*033e*/ 	.byte	0x08
	.zero		1


	//   ....[37]....
        /*0340*/ 	.word	0x000019b0
        /*0344*/ 	.word	0x000000ff
        /*0348*/ 	.word	0x00000078
        /*034c*/ 	.short	0x0101
        /*034e*/ 	.byte	0x04
	.zero		1


	//   ....[38]....
        /*0350*/ 	.word	0x000019d0
        /*0354*/ 	.word	0x000000ff
        /*0358*/ 	.word	0x00000028
        /*035c*/ 	.short	0x010a
        /*035e*/ 	.byte	0x08
	.zero		1


	//   ....[39]....
        /*0360*/ 	.word	0x00001a50
        /*0364*/ 	.word	0x000000ff
        /*0368*/ 	.word	0x00000028
        /*036c*/ 	.short	0x010a
        /*036e*/ 	.byte	0x11
	.zero		1


	//   ....[40]....
        /*0370*/ 	.word	0x00001ba0
        /*0374*/ 	.word	0x000000ff
        /*0378*/ 	.word	0x00000028
        /*037c*/ 	.short	0x010a
        /*037e*/ 	.byte	0x08
	.zero		1


	//   ....[41]....
        /*0380*/ 	.word	0x00001ce0
        /*0384*/ 	.word	0x00000002
        /*0388*/ 	.word	0x00000080
        /*038c*/ 	.short	0x010a
        /*038e*/ 	.byte	0xff
	.zero		1


	//   ....[42]....
        /*0390*/ 	.word	0x00001da0
        /*0394*/ 	.word	0x00000002
        /*0398*/ 	.word	0x00000000
        /*039c*/ 	.short	0x0101
        /*039e*/ 	.byte	0xff
	.zero		1


	//   ....[43]....
        /*03a0*/ 	.word	0x00002300
        /*03a4*/ 	.word	0x000000ff
        /*03a8*/ 	.word	0x00000000
        /*03ac*/ 	.short	0x010a
        /*03ae*/ 	.byte	0x05
	.zero		1


	//   ....[44]....
        /*03b0*/ 	.word	0x00002390
        /*03b4*/ 	.word	0x000000ff
        /*03b8*/ 	.word	0x00000000
        /*03bc*/ 	.short	0x010a
        /*03be*/ 	.byte	0x05
	.zero		1


	//   ....[45]....
        /*03c0*/ 	.word	0x00002420
        /*03c4*/ 	.word	0x000000ff
        /*03c8*/ 	.word	0x00000000
        /*03cc*/ 	.short	0x010a
        /*03ce*/ 	.byte	0x05
	.zero		1


	//   ....[46]....
        /*03d0*/ 	.word	0x000024b0
        /*03d4*/ 	.word	0x000000ff
        /*03d8*/ 	.word	0x00000000
        /*03dc*/ 	.short	0x010a
        /*03de*/ 	.byte	0x05
	.zero		1


	//   ....[47]....
        /*03e0*/ 	.word	0x00002550
        /*03e4*/ 	.word	0x00000000
        /*03e8*/ 	.word	0x00000000
        /*03ec*/ 	.short	0x010a
        /*03ee*/ 	.byte	0xff
	.zero		1


	//   ....[48]....
        /*03f0*/ 	.word	0x00002670
        /*03f4*/ 	.word	0x00000000
        /*03f8*/ 	.word	0x000000e0
        /*03fc*/ 	.short	0x010a
        /*03fe*/ 	.byte	0xff
	.zero		1


	//   ....[49]....
        /*0400*/ 	.word	0x000026d0
        /*0404*/ 	.word	0x00000004
        /*0408*/ 	.word	0x00000000
        /*040c*/ 	.short	0x0101
        /*040e*/ 	.byte	0xff
	.zero		1


	//   ....[50]....
        /*0410*/ 	.word	0x000026f0
        /*0414*/ 	.word	0x000000ff
        /*0418*/ 	.word	0x00000090
        /*041c*/ 	.short	0x010a
        /*041e*/ 	.byte	0x05
	.zero		1


	//   ....[51]....
        /*0420*/ 	.word	0x00002810
        /*0424*/ 	.word	0x00000000
        /*0428*/ 	.word	0x00000080
        /*042c*/ 	.short	0x010a
        /*042e*/ 	.byte	0xff
	.zero		1


	//   ....[52]....
        /*0430*/ 	.word	0x00002920
        /*0434*/ 	.word	0x00000000
        /*0438*/ 	.word	0x00000000
        /*043c*/ 	.short	0x0101
        /*043e*/ 	.byte	0xff
	.zero		1


	//   ....[53]....
        /*0440*/ 	.word	0x000029b0
        /*0444*/ 	.word	0x000000ff
        /*0448*/ 	.word	0x00000090
        /*044c*/ 	.short	0x0106
        /*044e*/ 	.byte	0x05
	.zero		1


	//   ....[54]....
        /*0450*/ 	.word	0x000029d0
        /*0454*/ 	.word	0x000000ff
        /*0458*/ 	.word	0x00000090
        /*045c*/ 	.short	0x010a
        /*045e*/ 	.byte	0x05
	.zero		1


	//   ....[55]....
        /*0460*/ 	.word	0x00002a60
        /*0464*/ 	.word	0x000000ff
        /*0468*/ 	.word	0x00000090
        /*046c*/ 	.short	0x0106
        /*046e*/ 	.byte	0x04
	.zero		1


	//   ....[56]....
        /*0470*/ 	.word	0x00002aa0
        /*0474*/ 	.word	0x00000000
        /*0478*/ 	.word	0x00000090
        /*047c*/ 	.short	0x010a
        /*047e*/ 	.byte	0xff
	.zero		1


	//   ....[57]....
        /*0480*/ 	.word	0x00002fe0
        /*0484*/ 	.word	0x00000000
        /*0488*/ 	.word	0x00000080
        /*048c*/ 	.short	0x010a
        /*048e*/ 	.byte	0xff
	.zero		1


	//   ....[58]....
        /*0490*/ 	.word	0x000030e0
        /*0494*/ 	.word	0x00000003
        /*0498*/ 	.word	0x00000000
        /*049c*/ 	.short	0x0101
        /*049e*/ 	.byte	0xff
	.zero		1


	//   ....[59]....
        /*04a0*/ 	.word	0x000030f0
        /*04a4*/ 	.word	0x000000ff
        /*04a8*/ 	.word	0x00000000
        /*04ac*/ 	.short	0x010a
        /*04ae*/ 	.byte	0x06
	.zero		1


	//   ....[60]....
        /*04b0*/ 	.word	0x00003170
        /*04b4*/ 	.word	0x000000ff
        /*04b8*/ 	.word	0x000000c0
        /*04bc*/ 	.short	0x010a
        /*04be*/ 	.byte	0x07
	.zero		1


	//   ....[61]....
        /*04c0*/ 	.word	0x00003250
        /*04c4*/ 	.word	0x000000ff
        /*04c8*/ 	.word	0x00000000
        /*04cc*/ 	.short	0x010a
        /*04ce*/ 	.byte	0x06
	.zero		1


	//   ....[62]....
        /*04d0*/ 	.word	0x00003380
        /*04d4*/ 	.word	0x000000ff
        /*04d8*/ 	.word	0x00000000
        /*04dc*/ 	.short	0x010a
        /*04de*/ 	.byte	0x1a
	.zero		1


	//   ....[63]....
        /*04e0*/ 	.word	0x00003620
        /*04e4*/ 	.word	0x000000ff
        /*04e8*/ 	.word	0x00000000
        /*04ec*/ 	.short	0x010a
        /*04ee*/ 	.byte	0x06
	.zero		1


	//   ....[64]....
        /*04f0*/ 	.word	0x000036b0
        /*04f4*/ 	.word	0x000000ff
        /*04f8*/ 	.word	0x00000000
        /*04fc*/ 	.short	0x010a
        /*04fe*/ 	.byte	0x06
	.zero		1


	//   ....[65]....
        /*0500*/ 	.word	0x00003740
        /*0504*/ 	.word	0x000000ff
        /*0508*/ 	.word	0x00000000
        /*050c*/ 	.short	0x010a
        /*050e*/ 	.byte	0x06
	.zero		1


	//   ....[66]....
        /*0510*/ 	.word	0x000037d0
        /*0514*/ 	.word	0x000000ff
        /*0518*/ 	.word	0x00000000
        /*051c*/ 	.short	0x010a
        /*051e*/ 	.byte	0x07
	.zero		1


	//   ....[67]....
        /*0520*/ 	.word	0x00003c30
        /*0524*/ 	.word	0x00000000
        /*0528*/ 	.word	0x00000080
        /*052c*/ 	.short	0x010a
        /*052e*/ 	.byte	0xff
	.zero		1


	//   ....[68]....
        /*0530*/ 	.word	0x00003cf0
        /*0534*/ 	.word	0x00000000
        /*0538*/ 	.word	0x00000000
        /*053c*/ 	.short	0x0101
        /*053e*/ 	.byte	0xff
	.zero		1


	//   ....[69]....
        /*0540*/ 	.word	0x00004010
        /*0544*/ 	.word	0x000000ff
        /*0548*/ 	.word	0x00000078
        /*054c*/ 	.short	0x010a
        /*054e*/ 	.byte	0x07
	.zero		1


	//   ....[70]....
        /*0550*/ 	.word	0x00004200
        /*0554*/ 	.word	0x000000ff
        /*0558*/ 	.word	0x00000060
        /*055c*/ 	.short	0x010a
        /*055e*/ 	.byte	0x07
	.zero		1


	//   ....[71]....
        /*0560*/ 	.word	0x000043d0
        /*0564*/ 	.word	0x000000ff
        /*0568*/ 	.word	0x00000050
        /*056c*/ 	.short	0x010b
        /*056e*/ 	.byte	0x07
	.zero		1


	//   ....[72]....
        /*0570*/ 	.word	0x00004440
        /*0574*/ 	.word	0x000000ff
        /*0578*/ 	.word	0x00000000
        /*057c*/ 	.short	0x0101
        /*057e*/ 	.byte	0x08
	.zero		1


	//   ....[73]....
        /*0580*/ 	.word	0x00004470
        /*0584*/ 	.word	0x000000ff
        /*0588*/ 	.word	0x00000068
        /*058c*/ 	.short	0x010a
        /*058e*/ 	.byte	0x07
	.zero		1


	//   ....[74]....
        /*0590*/ 	.word	0x00004680
        /*0594*/ 	.word	0x000000ff
        /*0598*/ 	.word	0x00000058
        /*059c*/ 	.short	0x010b
        /*059e*/ 	.byte	0x07
	.zero		1


	//   ....[75]....
        /*05a0*/ 	.word	0x000046a0
        /*05a4*/ 	.word	0x000000ff
        /*05a8*/ 	.word	0x00000000
        /*05ac*/ 	.short	0x0101
        /*05ae*/ 	.byte	0x0d
	.zero		1


	//   ....[76]....
        /*05b0*/ 	.word	0x000046d0
        /*05b4*/ 	.word	0x000000ff
        /*05b8*/ 	.word	0x00000060
        /*05bc*/ 	.short	0x010a
        /*05be*/ 	.byte	0x07
	.zero		1


	//   ....[77]....
        /*05c0*/ 	.word	0x00004710
        /*05c4*/ 	.word	0x00000000
        /*05c8*/ 	.word	0x00000068
        /*05cc*/ 	.short	0x010a
        /*05ce*/ 	.byte	0xff
	.zero		1


	//   ....[78]....
        /*05d0*/ 	.word	0x00004a50
        /*05d4*/ 	.word	0x00000000
        /*05d8*/ 	.word	0x00000080
        /*05dc*/ 	.short	0x010a
        /*05de*/ 	.byte	0xff
	.zero		1


	//   ....[79]....
        /*05e0*/ 	.word	0x00004b60
        /*05e4*/ 	.word	0x00000000
        /*05e8*/ 	.word	0x00000000
        /*05ec*/ 	.short	0x0101
        /*05ee*/ 	.byte	0xff
	.zero		1


	//   ....[80]....
        /*05f0*/ 	.word	0x000055b0
        /*05f4*/ 	.word	0x00000000
        /*05f8*/ 	.word	0x00000050
        /*05fc*/ 	.short	0x010a
        /*05fe*/ 	.byte	0xff
	.zero		1


	//   ....[81]....
        /*0600*/ 	.word	0x00005620
        /*0604*/ 	.word	0x00000071
        /*0608*/ 	.word	0x000000a0
        /*060c*/ 	.short	0x010a
        /*060e*/ 	.byte	0xff
	.zero		1


	//   ....[82]....
        /*0610*/ 	.word	0x00005700
        /*0614*/ 	.word	0x00000000
        /*0618*/ 	.word	0x00000050
        /*061c*/ 	.short	0x010a
        /*061e*/ 	.byte	0xff
	.zero		1


	//   ....[83]....
        /*0620*/ 	.word	0x00005840
        /*0624*/ 	.word	0x00000000
        /*0628*/ 	.word	0x00000000
        /*062c*/ 	.short	0x0101
        /*062e*/ 	.byte	0xff
	.zero		1


	//   ....[84]....
        /*0630*/ 	.word	0x000058a0
        /*0634*/ 	.word	0x00000071
        /*0638*/ 	.word	0x000000a0
        /*063c*/ 	.short	0x010a
        /*063e*/ 	.byte	0xff
	.zero		1


	//   ....[85]....
        /*0640*/ 	.word	0x000063f0
        /*0644*/ 	.word	0x00000020
        /*0648*/ 	.word	0x00000050
        /*064c*/ 	.short	0x010a
        /*064e*/ 	.byte	0xff
	.zero		1


	//   ....[86]....
        /*0650*/ 	.word	0x000064b0
        /*0654*/ 	.word	0x00000020
        /*0658*/ 	.word	0x00000050
        /*065c*/ 	.short	0x010a
        /*065e*/ 	.byte	0xff
	.zero		1


	//   ....[87]....
        /*0660*/ 	.word	0x000065d0
        /*0664*/ 	.word	0x00000003
        /*0668*/ 	.word	0x00000000
        /*066c*/ 	.short	0x0101
        /*066e*/ 	.byte	0xff
	.zero		1


	//   ....[88]....
        /*0670*/ 	.word	0x00006a10
        /*0674*/ 	.word	0x000000ff
        /*0678*/ 	.word	0x00000000
        /*067c*/ 	.short	0x0101
        /*067e*/ 	.byte	0x05
	.zero		1


	//   ....[89]....
        /*0680*/ 	.word	0x00007250
        /*0684*/ 	.word	0x00000003
        /*0688*/ 	.word	0x000000f0
        /*068c*/ 	.short	0x010a
        /*068e*/ 	.byte	0xff
	.zero		1


	//   ....[90]....
        /*0690*/ 	.word	0x000072b0
        /*0694*/ 	.word	0x00000002
        /*0698*/ 	.word	0x00000028
        /*069c*/ 	.short	0x010a
        /*069e*/ 	.byte	0xff
	.zero		1


	//   ....[91]....
        /*06a0*/ 	.word	0x00007310
        /*06a4*/ 	.word	0x00000002
        /*06a8*/ 	.word	0x00000028
        /*06ac*/ 	.short	0x010a
        /*06ae*/ 	.byte	0xff
	.zero		1


	//   ....[92]....
        /*06b0*/ 	.word	0x00007360
        /*06b4*/ 	.word	0x00000002
        /*06b8*/ 	.word	0x00000080
        /*06bc*/ 	.short	0x010a
        /*06be*/ 	.byte	0xff
	.zero		1


	//   ....[93]....
        /*06c0*/ 	.word	0x000073c0
        /*06c4*/ 	.word	0x00000000
        /*06c8*/ 	.word	0x00000000
        /*06cc*/ 	.short	0x010a
        /*06ce*/ 	.byte	0xff
	.zero		1


	//   ....[94]....
        /*06d0*/ 	.word	0x00007420
        /*06d4*/ 	.word	0x00000000
        /*06d8*/ 	.word	0x00000000
        /*06dc*/ 	.short	0x010a
        /*06de*/ 	.byte	0xff
	.zero		1


	//   ....[95]....
        /*06e0*/ 	.word	0x00007480
        /*06e4*/ 	.word	0x00000000
        /*06e8*/ 	.word	0x00000000
        /*06ec*/ 	.short	0x010a
        /*06ee*/ 	.byte	0xff
	.zero		1


	//   ....[96]....
        /*06f0*/ 	.word	0x000074e0
        /*06f4*/ 	.word	0x00000000
        /*06f8*/ 	.word	0x00000000
        /*06fc*/ 	.short	0x010a
        /*06fe*/ 	.byte	0xff
	.zero		1


	//   ....[97]....
        /*0700*/ 	.word	0x00007530
        /*0704*/ 	.word	0x00000000
        /*0708*/ 	.word	0x000000e0
        /*070c*/ 	.short	0x010a
        /*070e*/ 	.byte	0xff
	.zero		1


	//   ....[98]....
        /*0710*/ 	.word	0x00007590
        /*0714*/ 	.word	0x00000000
        /*0718*/ 	.word	0x00000090
        /*071c*/ 	.short	0x010a
        /*071e*/ 	.byte	0xff
	.zero		1


	//   ....[99]....
        /*0720*/ 	.word	0x000075e0
        /*0724*/ 	.word	0x00000000
        /*0728*/ 	.word	0x00000080
        /*072c*/ 	.short	0x010a
        /*072e*/ 	.byte	0xff
	.zero		1


	//   ....[100]....
        /*0730*/ 	.word	0x00007640
        /*0734*/ 	.word	0x00000000
        /*0738*/ 	.word	0x00000090
        /*073c*/ 	.short	0x010a
        /*073e*/ 	.byte	0xff
	.zero		1


	//   ....[101]....
        /*0740*/ 	.word	0x00007690
        /*0744*/ 	.word	0x00000000
        /*0748*/ 	.word	0x00000080
        /*074c*/ 	.short	0x010a
        /*074e*/ 	.byte	0xff
	.zero		1


	//   ....[102]....
        /*0750*/ 	.word	0x000076f0
        /*0754*/ 	.word	0x00000003
        /*0758*/ 	.word	0x000000c0
        /*075c*/ 	.short	0x010a
        /*075e*/ 	.byte	0xff
	.zero		1


	//   ....[103]....
        /*0760*/ 	.word	0x00007750
        /*0764*/ 	.word	0x00000000
        /*0768*/ 	.word	0x00000000
        /*076c*/ 	.short	0x010a
        /*076e*/ 	.byte	0xff
	.zero		1


	//   ....[104]....
        /*0770*/ 	.word	0x000077b0
        /*0774*/ 	.word	0x00000000
        /*0778*/ 	.word	0x00000000
        /*077c*/ 	.short	0x010a
        /*077e*/ 	.byte	0xff
	.zero		1


	//   ....[105]....
        /*0780*/ 	.word	0x00007810
        /*0784*/ 	.word	0x00000000
        /*0788*/ 	.word	0x00000000
        /*078c*/ 	.short	0x010a
        /*078e*/ 	.byte	0xff
	.zero		1


	//   ....[106]....
        /*0790*/ 	.word	0x00007870
        /*0794*/ 	.word	0x00000000
        /*0798*/ 	.word	0x00000000
        /*079c*/ 	.short	0x010a
        /*079e*/ 	.byte	0xff
	.zero		1


	//   ....[107]....
        /*07a0*/ 	.word	0x000078d0
        /*07a4*/ 	.word	0x00000000
        /*07a8*/ 	.word	0x00000000
        /*07ac*/ 	.short	0x010a
        /*07ae*/ 	.byte	0xff
	.zero		1


	//   ....[108]....
        /*07b0*/ 	.word	0x00007920
        /*07b4*/ 	.word	0x00000000
        /*07b8*/ 	.word	0x00000080
        /*07bc*/ 	.short	0x010a
        /*07be*/ 	.byte	0xff
	.zero		1


	//   ....[109]....
        /*07c0*/ 	.word	0x00007980
        /*07c4*/ 	.word	0x00000000
        /*07c8*/ 	.word	0x00000078
        /*07cc*/ 	.short	0x010a
        /*07ce*/ 	.byte	0xff
	.zero		1


	//   ....[110]....
        /*07d0*/ 	.word	0x000079e0
        /*07d4*/ 	.word	0x00000003
        /*07d8*/ 	.word	0x00000060
        /*07dc*/ 	.short	0x010a
        /*07de*/ 	.byte	0xff
	.zero		1


	//   ....[111]....
        /*07e0*/ 	.word	0x00007a40
        /*07e4*/ 	.word	0x00000003
        /*07e8*/ 	.word	0x00000068
        /*07ec*/ 	.short	0x010a
        /*07ee*/ 	.byte	0xff
	.zero		1


	//   ....[112]....
        /*07f0*/ 	.word	0x00007aa0
        /*07f4*/ 	.word	0x00000000
        /*07f8*/ 	.word	0x00000060
        /*07fc*/ 	.short	0x010a
        /*07fe*/ 	.byte	0xff
	.zero		1


	//   ....[113]....
        /*0800*/ 	.word	0x00007af0
        /*0804*/ 	.word	0x00000000
        /*0808*/ 	.word	0x00000080
        /*080c*/ 	.short	0x010a
        /*080e*/ 	.byte	0xff
	.zero		1


	//   ....[114]....
        /*0810*/ 	.word	0x00007b40
        /*0814*/ 	.word	0x00000000
        /*0818*/ 	.word	0x00000050
        /*081c*/ 	.short	0x010a
        /*081e*/ 	.byte	0xff
	.zero		1


	//   ....[115]....
        /*0820*/ 	.word	0x00007b90
        /*0824*/ 	.word	0x00000071
        /*0828*/ 	.word	0x000000a0
        /*082c*/ 	.short	0x010a
        /*082e*/ 	.byte	0xff
	.zero		1


	//   ....[116]....
        /*0830*/ 	.word	0x00007be0
        /*0834*/ 	.word	0x00000020
        /*0838*/ 	.word	0x00000050
        /*083c*/ 	.short	0x010a
        /*083e*/ 	.byte	0xff
	.zero		1


	//----- nvinfo : EIATTR_NUM_MBARRIERS
	.align		4
.L_47:
        /*0840*/ 	.byte	0x03, 0x38
        /*0842*/ 	.short	0x0020


	//----- nvinfo : EIATTR_EXIT_INSTR_OFFSETS
	.align		4
        /*0844*/ 	.byte	0x04, 0x1c
        /*0846*/ 	.short	(.L_49 - .L_48)


	//   ....[0]....
.L_48:
        /*0848*/ 	.word	0x00002580


	//   ....[1]....
        /*084c*/ 	.word	0x00002a70


	//   ....[2]....
        /*0850*/ 	.word	0x00002ad0


	//   ....[3]....
        /*0854*/ 	.word	0x00003a30


	//   ....[4]....
        /*0858*/ 	.word	0x00004740


	//   ....[5]....
        /*085c*/ 	.word	0x00004780


	//   ....[6]....
        /*0860*/ 	.word	0x00007240


	//----- nvinfo : EIATTR_MAX_THREADS
	.align		4
.L_49:
        /*0864*/ 	.byte	0x04, 0x05
        /*0866*/ 	.short	(.L_51 - .L_50)
.L_50:
        /*0868*/ 	.word	0x00000100
        /*086c*/ 	.word	0x00000001
        /*0870*/ 	.word	0x00000001


	//----- nvinfo : EIATTR_CRS_STACK_SIZE
	.align		4
.L_51:
        /*0874*/ 	.byte	0x04, 0x1e
        /*0876*/ 	.short	(.L_53 - .L_52)
.L_52:
        /*0878*/ 	.word	0x00000000


	//----- nvinfo : EIATTR_CBANK_PARAM_SIZE
	.align		4
.L_53:
        /*087c*/ 	.byte	0x03, 0x19
        /*087e*/ 	.short	0x0800


	//----- nvinfo : EIATTR_PARAM_CBANK
	.align		4
        /*0880*/ 	.byte	0x04, 0x0a
        /*0882*/ 	.short	(.L_55 - .L_54)
	.align		4
.L_54:
        /*0884*/ 	.word	index@(.nv.constant0._ZN7cutlass13device_kernelINS_4gemm6kernel13GemmUniversalIN4cute5tupleIJiiiiEEENS1_10collective13CollectiveMmaINS1_35MainloopSm100TmaUmmaWarpSpecializedILi5ELi2ELi4ENS5_IJNS4_1CILi1EEESB_SB_EEEEENS5_IJNSA_ILi64EEENSA_ILi128EEESF_EEENS_12float_e4m3_tENS5_IJlSB_lEEESH_SI_NS4_8TiledMMAINS4_8MMA_AtomIJNS4_10MMA_TraitsINS4_19SM100_MMA_F8F6F4_SSEJSH_SH_fSE_SF_NS4_17integral_constantINS4_4UMMA5MajorELSP_0EEESQ_NSN_INSO_7ScaleInELSR_0EEESS_EEEEEENS4_6LayoutISC_NS5_IJNSA_ILi0EEESW_SW_EEEEENS5_IJNS4_10UnderscoreESZ_SZ_EEEEENS4_13SM90_TMA_LOADENS4_14ComposedLayoutINS4_7SwizzleILi3ELi4ELi3EEENS4_18smem_ptr_flag_bitsILi8EEENSV_INS5_IJNSA_ILi8EEESF_EEENS5_IJSF_SB_EEEEEEEvNS4_8identityES12_S1C_vS1D_EENS_8epilogue10collective18CollectiveEpilogueINS1F_23Sm100TmaWarpSpecializedILi2ELi2ELi32ELb0ELb0EEEJSG_NS5_IJNSV_ISE_SB_EES1K_EEESH_SI_SH_SI_NS1F_6fusion15FusionCallbacksIS1J_NS1M_17LinearCombinationISH_fSH_fLNS_15FloatRoundStyleE2EEESG_S1L_JEEENS4_5SM1004TMEM4LOAD26SM100_TMEM_LOAD_16dp32b32xES12_NS13_INS14_ILi2ELi4ELi3EEES17_NSV_INS5_IJS18_SE_EEENS5_IJSE_SB_EEEEEEENS4_39AutoVectorizingCopyWithAssumedAlignmentILi128EEENS4_14SM90_TMA_STOREES20_S22_S22_EEEvvEEEEvNT_6ParamsE)
        /*0888*/ 	.short	0x0380
        /*088a*/ 	.short	0x0800


	//----- nvinfo : EIATTR_SW_WAR
	.align		4
.L_55:
        /*088c*/ 	.byte	0x04, 0x36
        /*088e*/ 	.short	(.L_57 - .L_56)
.L_56:
        /*0890*/ 	.word	0x00000008
.L_57:


//--------------------- .nv.callgraph             --------------------------
	.section	.nv.callgraph,"",@"SHT_CUDA_CALLGRAPH"
	.align	4
	.sectionentsize	8
	.align		4
        /*0000*/ 	.word	0x00000000
	.align		4
        /*0004*/ 	.word	0xffffffff
	.align		4
        /*0008*/ 	.word	index@(_ZN7cutlass13device_kernelINS_4gemm6kernel13GemmUniversalIN4cute5tupleIJiiiiEEENS1_10collective13CollectiveMmaINS1_35MainloopSm100TmaUmmaWarpSpecializedILi5ELi2ELi4ENS5_IJNS4_1CILi1EEESB_SB_EEEEENS5_IJNSA_ILi64EEENSA_ILi128EEESF_EEENS_12float_e4m3_tENS5_IJlSB_lEEESH_SI_NS4_8TiledMMAINS4_8MMA_AtomIJNS4_10MMA_TraitsINS4_19SM100_MMA_F8F6F4_SSEJSH_SH_fSE_SF_NS4_17integral_constantINS4_4UMMA5MajorELSP_0EEESQ_NSN_INSO_7ScaleInELSR_0EEESS_EEEEEENS4_6LayoutISC_NS5_IJNSA_ILi0EEESW_SW_EEEEENS5_IJNS4_10UnderscoreESZ_SZ_EEEEENS4_13SM90_TMA_LOADENS4_14ComposedLayoutINS4_7SwizzleILi3ELi4ELi3EEENS4_18smem_ptr_flag_bitsILi8EEENSV_INS5_IJNSA_ILi8EEESF_EEENS5_IJSF_SB_EEEEEEEvNS4_8identityES12_S1C_vS1D_EENS_8epilogue10collective18CollectiveEpilogueINS1F_23Sm100TmaWarpSpecializedILi2ELi2ELi32ELb0ELb0EEEJSG_NS5_IJNSV_ISE_SB_EES1K_EEESH_SI_SH_SI_NS1F_6fusion15FusionCallbacksIS1J_NS1M_17LinearCombinationISH_fSH_fLNS_15FloatRoundStyleE2EEESG_S1L_JEEENS4_5SM1004TMEM4LOAD26SM100_TMEM_LOAD_16dp32b32xES12_NS13_INS14_ILi2ELi4ELi3EEES17_NSV_INS5_IJS18_SE_EEENS5_IJSE_SB_EEEEEEENS4_39AutoVectorizingCopyWithAssumedAlignmentILi128EEENS4_14SM90_TMA_STOREES20_S22_S22_EEEvvEEEEvNT_6ParamsE)
	.align		4
        /*000c*/ 	.word	index@(__assertfail)
	.align		4
        /*0010*/ 	.word	0x00000000
	.align		4
        /*0014*/ 	.word	0xfffffffe
	.align		4
        /*0018*/ 	.word	0x00000000
	.align		4
        /*001c*/ 	.word	0xfffffffd
	.align		4
        /*0020*/ 	.word	0x00000000
	.align		4
        /*0024*/ 	.word	0xfffffffc


//--------------------- .nv.constant4             --------------------------
	.section	.nv.constant4,"a",@progbits
	.align	8
	.align		8
.nv.constant4:
        /*0000*/ 	.dword	__assertfail
	.align		8
        /*0008*/ 	.dword	__unnamed_1
	.align		8
        /*0010*/ 	.dword	__unnamed_2
	.align		8
        /*0018*/ 	.dword	_ZN40_INTERNAL_7ceef01e_4_k_cu_27975e3c_256074cuda3std3__45__cpo5beginE
	.align		8
        /*0020*/ 	.dword	_ZN40_INTERNAL_7ceef01e_4_k_cu_27975e3c_256074cuda3std3__45__cpo3endE
	.align		8
        /*0028*/ 	.dword	_ZN40_INTERNAL_7ceef01e_4_k_cu_27975e3c_256074cuda3std3__45__cpo6cbeginE
	.align		8
        /*0030*/ 	.dword	_ZN40_INTERNAL_7ceef01e_4_k_cu_27975e3c_256074cuda3std3__45__cpo4cendE
	.align		8
        /*0038*/ 	.dword	_ZN40_INTERNAL_7ceef01e_4_k_cu_27975e3c_256074cuda3std3__442_GLOBAL__N__7ceef01e_4_k_cu_27975e3c_256076ignoreE
	.align		8
        /*0040*/ 	.dword	_ZN40_INTERNAL_7ceef01e_4_k_cu_27975e3c_256074cuda3std3__419piecewise_constructE
	.align		8
        /*0048*/ 	.dword	_ZN40_INTERNAL_7ceef01e_4_k_cu_27975e3c_256074cuda3std3__48in_placeE
	.align		8
        /*0050*/ 	.dword	_ZN40_INTERNAL_7ceef01e_4_k_cu_27975e3c_256074cuda3std6ranges3__45__cpo4swapE
	.align		8
        /*0058*/ 	.dword	_ZN40_INTERNAL_7ceef01e_4_k_cu_27975e3c_256074cuda3std6ranges3__45__cpo9iter_moveE
	.align		8
        /*0060*/ 	.dword	_ZN40_INTERNAL_7ceef01e_4_k_cu_27975e3c_256074cute7productE
	.align		8
        /*0068*/ 	.dword	_ZN40_INTERNAL_7ceef01e_4_k_cu_27975e3c_256074cute1_E
	.align		8
        /*0070*/ 	.dword	$str$25
	.align		8
        /*0078*/ 	.dword	$str$26
	.align		8
        /*0080*/ 	.dword	$str$27
	.align		8
        /*0088*/ 	.dword	$str$28


//--------------------- .text._ZN7cutlass13device_kernelINS_4gemm6kernel13GemmUniversalIN4cute5tupleIJiiiiEEENS1_10collective13CollectiveMmaINS1_35MainloopSm100TmaUmmaWarpSpecializedILi5ELi2ELi4ENS5_IJNS4_1CILi1EEESB_SB_EEEEENS5_IJNSA_ILi64EEENSA_ILi128EEESF_EEENS_12float_e4m3_tENS5_IJlSB_lEEESH_SI_NS4_8TiledMMAINS4_8MMA_AtomIJNS4_10MMA_TraitsINS4_19SM100_MMA_F8F6F4_SSEJSH_SH_fSE_SF_NS4_17integral_constantINS4_4UMMA5MajorELSP_0EEESQ_NSN_INSO_7ScaleInELSR_0EEESS_EEEEEENS4_6LayoutISC_NS5_IJNSA_ILi0EEESW_SW_EEEEENS5_IJNS4_10UnderscoreESZ_SZ_EEEEENS4_13SM90_TMA_LOADENS4_14ComposedLayoutINS4_7SwizzleILi3ELi4ELi3EEENS4_18smem_ptr_flag_bitsILi8EEENSV_INS5_IJNSA_ILi8EEESF_EEENS5_IJSF_SB_EEEEEEEvNS4_8identityES12_S1C_vS1D_EENS_8epilogue10collective18CollectiveEpilogueINS1F_23Sm100TmaWarpSpecializedILi2ELi2ELi32ELb0ELb0EEEJSG_NS5_IJNSV_ISE_SB_EES1K_EEESH_SI_SH_SI_NS1F_6fusion15FusionCallbacksIS1J_NS1M_17LinearCombinationISH_fSH_fLNS_15FloatRoundStyleE2EEESG_S1L_JEEENS4_5SM1004TMEM4LOAD26SM100_TMEM_LOAD_16dp32b32xES12_NS13_INS14_ILi2ELi4ELi3EEES17_NSV_INS5_IJS18_SE_EEENS5_IJSE_SB_EEEEEEENS4_39AutoVectorizingCopyWithAssumedAlignmentILi128EEENS4_14SM90_TMA_STOREES20_S22_S22_EEEvvEEEEvNT_6ParamsE --------------------------
	.section	.text._ZN7cutlass13device_kernelINS_4gemm6kernel13GemmUniversalIN4cute5tupleIJiiiiEEENS1_10collective13CollectiveMmaINS1_35MainloopSm100TmaUmmaWarpSpecializedILi5ELi2ELi4ENS5_IJNS4_1CILi1EEESB_SB_EEEEENS5_IJNSA_ILi64EEENSA_ILi128EEESF_EEENS_12float_e4m3_tENS5_IJlSB_lEEESH_SI_NS4_8TiledMMAINS4_8MMA_AtomIJNS4_10MMA_TraitsINS4_19SM100_MMA_F8F6F4_SSEJSH_SH_fSE_SF_NS4_17integral_constantINS4_4UMMA5MajorELSP_0EEESQ_NSN_INSO_7ScaleInELSR_0EEESS_EEEEEENS4_6LayoutISC_NS5_IJNSA_ILi0EEESW_SW_EEEEENS5_IJNS4_10UnderscoreESZ_SZ_EEEEENS4_13SM90_TMA_LOADENS4_14ComposedLayoutINS4_7SwizzleILi3ELi4ELi3EEENS4_18smem_ptr_flag_bitsILi8EEENSV_INS5_IJNSA_ILi8EEESF_EEENS5_IJSF_SB_EEEEEEEvNS4_8identityES12_S1C_vS1D_EENS_8epilogue10collective18CollectiveEpilogueINS1F_23Sm100TmaWarpSpecializedILi2ELi2ELi32ELb0ELb0EEEJSG_NS5_IJNSV_ISE_SB_EES1K_EEESH_SI_SH_SI_NS1F_6fusion15FusionCallbacksIS1J_NS1M_17LinearCombinationISH_fSH_fLNS_15FloatRoundStyleE2EEESG_S1L_JEEENS4_5SM1004TMEM4LOAD26SM100_TMEM_LOAD_16dp32b32xES12_NS13_INS14_ILi2ELi4ELi3EEES17_NSV_INS5_IJS18_SE_EEENS5_IJSE_SB_EEEEEEENS4_39AutoVectorizingCopyWithAssumedAlignmentILi128EEENS4_14SM90_TMA_STOREES20_S22_S22_EEEvvEEEEvNT_6ParamsE,"ax",@progbits
	.align	128
.text._ZN7cutlass13device_kernelINS_4gemm6kernel13GemmUniversalIN4cute5tupleIJiiiiEEENS1_10collective13CollectiveMmaINS1_35MainloopSm100TmaUmmaWarpSpecializedILi5ELi2ELi4ENS5_IJNS4_1CILi1EEESB_SB_EEEEENS5_IJNSA_ILi64EEENSA_ILi128EEESF_EEENS_12float_e4m3_tENS5_IJlSB_lEEESH_SI_NS4_8TiledMMAINS4_8MMA_AtomIJNS4_10MMA_TraitsINS4_19SM100_MMA_F8F6F4_SSEJSH_SH_fSE_SF_NS4_17integral_constantINS4_4UMMA5MajorELSP_0EEESQ_NSN_INSO_7ScaleInELSR_0EEESS_EEEEEENS4_6LayoutISC_NS5_IJNSA_ILi0EEESW_SW_EEEEENS5_IJNS4_10UnderscoreESZ_SZ_EEEEENS4_13SM90_TMA_LOADENS4_14ComposedLayoutINS4_7SwizzleILi3ELi4ELi3EEENS4_18smem_ptr_flag_bitsILi8EEENSV_INS5_IJNSA_ILi8EEESF_EEENS5_IJSF_SB_EEEEEEEvNS4_8identityES12_S1C_vS1D_EENS_8epilogue10collective18CollectiveEpilogueINS1F_23Sm100TmaWarpSpecializedILi2ELi2ELi32ELb0ELb0EEEJSG_NS5_IJNSV_ISE_SB_EES1K_EEESH_SI_SH_SI_NS1F_6fusion15FusionCallbacksIS1J_NS1M_17LinearCombinationISH_fSH_fLNS_15FloatRoundStyleE2EEESG_S1L_JEEENS4_5SM1004TMEM4LOAD26SM100_TMEM_LOAD_16dp32b32xES12_NS13_INS14_ILi2ELi4ELi3EEES17_NSV_INS5_IJS18_SE_EEENS5_IJSE_SB_EEEEEEENS4_39AutoVectorizingCopyWithAssumedAlignmentILi128EEENS4_14SM90_TMA_STOREES20_S22_S22_EEEvvEEEEvNT_6ParamsE:
        .type           _ZN7cutlass13device_kernelINS_4gemm6kernel13GemmUniversalIN4cute5tupleIJiiiiEEENS1_10collective13CollectiveMmaINS1_35MainloopSm100TmaUmmaWarpSpecializedILi5ELi2ELi4ENS5_IJNS4_1CILi1EEESB_SB_EEEEENS5_IJNSA_ILi64EEENSA_ILi128EEESF_EEENS_12float_e4m3_tENS5_IJlSB_lEEESH_SI_NS4_8TiledMMAINS4_8MMA_AtomIJNS4_10MMA_TraitsINS4_19SM100_MMA_F8F6F4_SSEJSH_SH_fSE_SF_NS4_17integral_constantINS4_4UMMA5MajorELSP_0EEESQ_NSN_INSO_7ScaleInELSR_0EEESS_EEEEEENS4_6LayoutISC_NS5_IJNSA_ILi0EEESW_SW_EEEEENS5_IJNS4_10UnderscoreESZ_SZ_EEEEENS4_13SM90_TMA_LOADENS4_14ComposedLayoutINS4_7SwizzleILi3ELi4ELi3EEENS4_18smem_ptr_flag_bitsILi8EEENSV_INS5_IJNSA_ILi8EEESF_EEENS5_IJSF_SB_EEEEEEEvNS4_8identityES12_S1C_vS1D_EENS_8epilogue10collective18CollectiveEpilogueINS1F_23Sm100TmaWarpSpecializedILi2ELi2ELi32ELb0ELb0EEEJSG_NS5_IJNSV_ISE_SB_EES1K_EEESH_SI_SH_SI_NS1F_6fusion15FusionCallbacksIS1J_NS1M_17LinearCombinationISH_fSH_fLNS_15FloatRoundStyleE2EEESG_S1L_JEEENS4_5SM1004TMEM4LOAD26SM100_TMEM_LOAD_16dp32b32xES12_NS13_INS14_ILi2ELi4ELi3EEES17_NSV_INS5_IJS18_SE_EEENS5_IJSE_SB_EEEEEEENS4_39AutoVectorizingCopyWithAssumedAlignmentILi128EEENS4_14SM90_TMA_STOREES20_S22_S22_EEEvvEEEEvNT_6ParamsE,@function
        .size           _ZN7cutlass13device_kernelINS_4gemm6kernel13GemmUniversalIN4cute5tupleIJiiiiEEENS1_10collective13CollectiveMmaINS1_35MainloopSm100TmaUmmaWarpSpecializedILi5ELi2ELi4ENS5_IJNS4_1CILi1EEESB_SB_EEEEENS5_IJNSA_ILi64EEENSA_ILi128EEESF_EEENS_12float_e4m3_tENS5_IJlSB_lEEESH_SI_NS4_8TiledMMAINS4_8MMA_AtomIJNS4_10MMA_TraitsINS4_19SM100_MMA_F8F6F4_SSEJSH_SH_fSE_SF_NS4_17integral_constantINS4_4UMMA5MajorELSP_0EEESQ_NSN_INSO_7ScaleInELSR_0EEESS_EEEEEENS4_6LayoutISC_NS5_IJNSA_ILi0EEESW_SW_EEEEENS5_IJNS4_10UnderscoreESZ_SZ_EEEEENS4_13SM90_TMA_LOADENS4_14ComposedLayoutINS4_7SwizzleILi3ELi4ELi3EEENS4_18smem_ptr_flag_bitsILi8EEENSV_INS5_IJNSA_ILi8EEESF_EEENS5_IJSF_SB_EEEEEEEvNS4_8identityES12_S1C_vS1D_EENS_8epilogue10collective18CollectiveEpilogueINS1F_23Sm100TmaWarpSpecializedILi2ELi2ELi32ELb0ELb0EEEJSG_NS5_IJNSV_ISE_SB_EES1K_EEESH_SI_SH_SI_NS1F_6fusion15FusionCallbacksIS1J_NS1M_17LinearCombinationISH_fSH_fLNS_15FloatRoundStyleE2EEESG_S1L_JEEENS4_5SM1004TMEM4LOAD26SM100_TMEM_LOAD_16dp32b32xES12_NS13_INS14_ILi2ELi4ELi3EEES17_NSV_INS5_IJS18_SE_EEENS5_IJSE_SB_EEEEEEENS4_39AutoVectorizingCopyWithAssumedAlignmentILi128EEENS4_14SM90_TMA_STOREES20_S22_S22_EEEvvEEEEvNT_6ParamsE,(.L_x_145 - _ZN7cutlass13device_kernelINS_4gemm6kernel13GemmUniversalIN4cute5tupleIJiiiiEEENS1_10collective13CollectiveMmaINS1_35MainloopSm100TmaUmmaWarpSpecializedILi5ELi2ELi4ENS5_IJNS4_1CILi1EEESB_SB_EEEEENS5_IJNSA_ILi64EEENSA_ILi128EEESF_EEENS_12float_e4m3_tENS5_IJlSB_lEEESH_SI_NS4_8TiledMMAINS4_8MMA_AtomIJNS4_10MMA_TraitsINS4_19SM100_MMA_F8F6F4_SSEJSH_SH_fSE_SF_NS4_17integral_constantINS4_4UMMA5MajorELSP_0EEESQ_NSN_INSO_7ScaleInELSR_0EEESS_EEEEEENS4_6LayoutISC_NS5_IJNSA_ILi0EEESW_SW_EEEEENS5_IJNS4_10UnderscoreESZ_SZ_EEEEENS4_13SM90_TMA_LOADENS4_14ComposedLayoutINS4_7SwizzleILi3ELi4ELi3EEENS4_18smem_ptr_flag_bitsILi8EEENSV_INS5_IJNSA_ILi8EEESF_EEENS5_IJSF_SB_EEEEEEEvNS4_8identityES12_S1C_vS1D_EENS_8epilogue10collective18CollectiveEpilogueINS1F_23Sm100TmaWarpSpecializedILi2ELi2ELi32ELb0ELb0EEEJSG_NS5_IJNSV_ISE_SB_EES1K_EEESH_SI_SH_SI_NS1F_6fusion15FusionCallbacksIS1J_NS1M_17LinearCombinationISH_fSH_fLNS_15FloatRoundStyleE2EEESG_S1L_JEEENS4_5SM1004TMEM4LOAD26SM100_TMEM_LOAD_16dp32b32xES12_NS13_INS14_ILi2ELi4ELi3EEES17_NSV_INS5_IJS18_SE_EEENS5_IJSE_SB_EEEEEEENS4_39AutoVectorizingCopyWithAssumedAlignmentILi128EEENS4_14SM90_TMA_STOREES20_S22_S22_EEEvvEEEEvNT_6ParamsE)
        .other          _ZN7cutlass13device_kernelINS_4gemm6kernel13GemmUniversalIN4cute5tupleIJiiiiEEENS1_10collective13CollectiveMmaINS1_35MainloopSm100TmaUmmaWarpSpecializedILi5ELi2ELi4ENS5_IJNS4_1CILi1EEESB_SB_EEEEENS5_IJNSA_ILi64EEENSA_ILi128EEESF_EEENS_12float_e4m3_tENS5_IJlSB_lEEESH_SI_NS4_8TiledMMAINS4_8MMA_AtomIJNS4_10MMA_TraitsINS4_19SM100_MMA_F8F6F4_SSEJSH_SH_fSE_SF_NS4_17integral_constantINS4_4UMMA5MajorELSP_0EEESQ_NSN_INSO_7ScaleInELSR_0EEESS_EEEEEENS4_6LayoutISC_NS5_IJNSA_ILi0EEESW_SW_EEEEENS5_IJNS4_10UnderscoreESZ_SZ_EEEEENS4_13SM90_TMA_LOADENS4_14ComposedLayoutINS4_7SwizzleILi3ELi4ELi3EEENS4_18smem_ptr_flag_bitsILi8EEENSV_INS5_IJNSA_ILi8EEESF_EEENS5_IJSF_SB_EEEEEEEvNS4_8identityES12_S1C_vS1D_EENS_8epilogue10collective18CollectiveEpilogueINS1F_23Sm100TmaWarpSpecializedILi2ELi2ELi32ELb0ELb0EEEJSG_NS5_IJNSV_ISE_SB_EES1K_EEESH_SI_SH_SI_NS1F_6fusion15FusionCallbacksIS1J_NS1M_17LinearCombinationISH_fSH_fLNS_15FloatRoundStyleE2EEESG_S1L_JEEENS4_5SM1004TMEM4LOAD26SM100_TMEM_LOAD_16dp32b32xES12_NS13_INS14_ILi2ELi4ELi3EEES17_NSV_INS5_IJS18_SE_EEENS5_IJSE_SB_EEEEEEENS4_39AutoVectorizingCopyWithAssumedAlignmentILi128EEENS4_14SM90_TMA_STOREES20_S22_S22_EEEvvEEEEvNT_6ParamsE,@"STO_CUDA_ENTRY STV_DEFAULT"
_ZN7cutlass13device_kernelINS_4gemm6kernel13GemmUniversalIN4cute5tupleIJiiiiEEENS1_10collective13CollectiveMmaINS1_35MainloopSm100TmaUmmaWarpSpecializedILi5ELi2ELi4ENS5_IJNS4_1CILi1EEESB_SB_EEEEENS5_IJNSA_ILi64EEENSA_ILi128EEESF_EEENS_12float_e4m3_tENS5_IJlSB_lEEESH_SI_NS4_8TiledMMAINS4_8MMA_AtomIJNS4_10MMA_TraitsINS4_19SM100_MMA_F8F6F4_SSEJSH_SH_fSE_SF_NS4_17integral_constantINS4_4UMMA5MajorELSP_0EEESQ_NSN_INSO_7ScaleInELSR_0EEESS_EEEEEENS4_6LayoutISC_NS5_IJNSA_ILi0EEESW_SW_EEEEENS5_IJNS4_10UnderscoreESZ_SZ_EEEEENS4_13SM90_TMA_LOADENS4_14ComposedLayoutINS4_7SwizzleILi3ELi4ELi3EEENS4_18smem_ptr_flag_bitsILi8EEENSV_INS5_IJNSA_ILi8EEESF_EEENS5_IJSF_SB_EEEEEEEvNS4_8identityES12_S1C_vS1D_EENS_8epilogue10collective18CollectiveEpilogueINS1F_23Sm100TmaWarpSpecializedILi2ELi2ELi32ELb0ELb0EEEJSG_NS5_IJNSV_ISE_SB_EES1K_EEESH_SI_SH_SI_NS1F_6fusion15FusionCallbacksIS1J_NS1M_17LinearCombinationISH_fSH_fLNS_15FloatRoundStyleE2EEESG_S1L_JEEENS4_5SM1004TMEM4LOAD26SM100_TMEM_LOAD_16dp32b32xES12_NS13_INS14_ILi2ELi4ELi3EEES17_NSV_INS5_IJS18_SE_EEENS5_IJSE_SB_EEEEEEENS4_39AutoVectorizingCopyWithAssumedAlignmentILi128EEENS4_14SM90_TMA_STOREES20_S22_S22_EEEvvEEEEvNT_6ParamsE:
[----:B------:R-:W1:Y:S01]  /*0000*/  LDC R1, c[0x0][0x37c] ;  /* 0x0000df00ff017b82 */ /* 0x000e620000000800 */
[----:B------:R-:W2:Y:S01]  /*0010*/  S2R R108, SR_TID.X ;  /* 0x00000000006c7919 */ /* 0x000ea20000002100 */
[----:B------:R-:W3:Y:S01]  /*0020*/  LDCU.64 UR4, c[0x0][0x890] ;  /* 0x00011200ff0477ac */ /* 0x000ee20008000a00 */
[----:B------:R-:W-:Y:S02]  /*0030*/  PRMT R95, RZ, 0x7610, R95 ;  /* 0x00007610ff5f7816 */ /* 0x000fe4000000005f */
[----:B------:R-:W-:Y:S01]  /*0040*/  ELECT P5, URZ, PT ;  /* 0x0000000000ff782f */ /* 0x000fe200038a0000 */
[----:B------:R-:W4:Y:S01]  /*0050*/  LDCU.64 UR46, c[0x0][0x358] ;  /* 0x00006b00ff2e77ac */ /* 0x000f220008000a00 */
[----:B---3--:R-:W-:-:S04]  /*0060*/  UISETP.NE.U32.AND UP0, UPT, UR4, URZ, UPT ;  /* 0x000000ff0400728c */ /* 0x008fc8000bf05070 */
[----:B------:R-:W-:Y:S01]  /*0070*/  UISETP.NE.AND.EX UP0, UPT, UR5, URZ, UPT, UP0 ;  /* 0x000000ff0500728c */ /* 0x000fe2000bf05300 */
[----:B--2---:R-:W-:-:S05]  /*0080*/  SHF.R.U32.HI R101, RZ, 0x5, R108 ;  /* 0x00000005ff657819 */ /* 0x004fca000001166c */
[----:B------:R-:W2:Y:S02]  /*0090*/  SHFL.IDX PT, R0, R101, RZ, 0x1f ;  /* 0x00001fff65007589 */ /* 0x000ea400000e0000 */
[----:B--2---:R-:W-:Y:S01]  /*00a0*/  R2UR UR8, R0 ;  /* 0x00000000000872ca */ /* 0x004fe200000e0000 */
[----:B-1--4-:R-:W-:-:S14]  /*00b0*/  BRA.U UP0, `(.L_x_0) ;  /* 0x00000001002c7547 */ /* 0x012fdc000b800000 */
[----:B------:R-:W1:Y:S02]  /*00c0*/  LDCU.64 UR6, c[0x0][0x888] ;  /* 0x00011100ff0677ac */ /* 0x000e640008000a00 */
[----:B-1----:R-:W-:-:S04]  /*00d0*/  UISETP.NE.U32.AND UP0, UPT, UR6, URZ, UPT ;  /* 0x000000ff0600728c */ /* 0x002fc8000bf05070 */
[----:B------:R-:W-:-:S09]  /*00e0*/  UISETP.NE.AND.EX UP0, UPT, UR7, URZ, UPT, UP0 ;  /* 0x000000ff0700728c */ /* 0x000fd2000bf05300 */
[----:B------:R-:W-:Y:S05]  /*00f0*/  BRA.U !UP0, `(.L_x_1) ;  /* 0x0000000108107547 */ /* 0x000fea000b800000 */
[----:B------:R-:W1:Y:S02]  /*0100*/  LDC.64 R2, c[0x0][0x888] ;  /* 0x00022200ff027b82 */ /* 0x000e640000000a00 */
[----:B-1----:R1:W5:Y:S01]  /*0110*/  LDG.E R49, desc[UR46][R2.64] ;  /* 0x0000002e02317981 */ /* 0x002362000c1e1900 */
[----:B------:R-:W-:Y:S01]  /*0120*/  HFMA2 R95, -RZ, RZ, 0, 5.9604644775390625e-08 ;  /* 0x00000001ff5f7431 */ /* 0x000fe200000001ff */
[----:B------:R-:W-:Y:S05]  /*0130*/  BRA `(.L_x_0) ;  /* 0x00000000000c7947 */ /* 0x000fea0003800000 */
.L_x_1:
[----:B------:R-:W1:Y:S01]  /*0140*/  LDCU UR6, c[0x0][0x880] ;  /* 0x00011000ff0677ac */ /* 0x000e620008000800 */
[----:B------:R-:W-:Y:S01]  /*0150*/  HFMA2 R95, -RZ, RZ, 0, 5.9604644775390625e-08 ;  /* 0x00000001ff5f7431 */ /* 0x000fe200000001ff */
[----:B-1----:R-:W-:-:S07]  /*0160*/  MOV R49, UR6 ;  /* 0x0000000600317c02 */ /* 0x002fce0008000f00 */
.L_x_0:
[----:B------:R-:W2:Y:S02]  /*0170*/  LDCU.64 UR6, c[0x0][0x8b0] ;  /* 0x00011600ff0677ac */ /* 0x000ea40008000a00 */
[----:B--2---:R-:W-:-:S04]  /*0180*/  UISETP.NE.U32.AND UP0, UPT, UR6, URZ, UPT ;  /* 0x000000ff0600728c */ /* 0x004fc8000bf05070 */
[----:B------:R-:W-:-:S09]  /*0190*/  UISETP.NE.AND.EX UP0, UPT, UR7, URZ, UPT, UP0 ;  /* 0x000000ff0700728c */ /* 0x000fd2000bf05300 */
[----:B------:R-:W-:Y:S05]  /*01a0*/  BRA.U UP0, `(.L_x_2) ;  /* 0x0000000100247547 */ /* 0x000fea000b800000 */
[----:B------:R-:W2:Y:S02]  /*01b0*/  LDCU.64 UR6, c[0x0][0x8a8] ;  /* 0x00011500ff0677ac */ /* 0x000ea40008000a00 */
[----:B--2---:R-:W-:-:S04]  /*01c0*/  UISETP.NE.U32.AND UP0, UPT, UR6, URZ, UPT ;  /* 0x000000ff0600728c */ /* 0x004fc8000bf05070 */
[----:B------:R-:W-:-:S09]  /*01d0*/  UISETP.NE.AND.EX UP0, UPT, UR7, URZ, UPT, UP0 ;  /* 0x000000ff0700728c */ /* 0x000fd2000bf05300 */
[----:B------:R-:W-:Y:S05]  /*01e0*/  BRA.U !UP0, `(.L_x_3) ;  /* 0x00000001080c7547 */ /* 0x000fea000b800000 */
[----:B-1----:R-:W1:Y:S02]  /*01f0*/  LDC.64 R2, c[0x0][0x8a8] ;  /* 0x00022a00ff027b82 */ /* 0x002e640000000a00 */
[----:B-1----:R2:W5:Y:S01]  /*0200*/  LDG.E R47, desc[UR46][R2.64] ;  /* 0x0000002e022f7981 */ /* 0x002562000c1e1900 */
[----:B------:R-:W-:Y:S05]  /*0210*/  BRA `(.L_x_2) ;  /* 0x0000000000087947 */ /* 0x000fea0003800000 */
.L_x_3:
[----:B------:R-:W2:Y:S02]  /*0220*/  LDCU UR6, c[0x0][0x8a0] ;  /* 0x00011400ff0677ac */ /* 0x000ea40008000800 */
[----:B--2---:R-:W-:Y:S02]  /*0230*/  MOV R47, UR6 ;  /* 0x00000006002f7c02 */ /* 0x004fe40008000f00 */
.L_x_2:
[----:B------:R-:W-:Y:S01]  /*0240*/  IMAD.U32 R0, RZ, RZ, UR8 ;  /* 0x00000008ff007e24 */ /* 0x000fe2000f8e00ff */
[----:B------:R-:W-:Y:S04]  /*0250*/  BSSY.RECONVERGENT B0, `(.L_x_4) ;  /* 0x000000c000007945 */ /* 0x000fe80003800200 */
[C---:B------:R-:W-:Y:S02]  /*0260*/  ISETP.NE.OR P1, PT, R0.reuse, 0x1, !P5 ;  /* 0x000000010000780c */ /* 0x040fe40006f25670 */
[----:B------:R-:W-:-:S11]  /*0270*/  ISETP.NE.OR P0, PT, R0, 0x3, !P5 ;  /* 0x000000030000780c */ /* 0x000fd60006f05670 */
[----:B------:R-:W-:Y:S05]  /*0280*/  @P1 BRA `(.L_x_5) ;  /* 0x0000000000201947 */ /* 0x000fea0003800000 */
[----:B------:R-:W3:Y:S02]  /*0290*/  LDCU.64 UR6, c[0x0][0x348] ;  /* 0x00006900ff0677ac */ /* 0x000ee40008000a00 */
[----:B---3--:R-:W-:Y:S02]  /*02a0*/  UIADD3 UR10, UP1, UPT, UR6, 0x80, URZ ;  /* 0x00000080060a7890 */ /* 0x008fe4000ff3e0ff */
[----:B------:R-:W-:Y:S02]  /*02b0*/  UIADD3 UR6, UP0, UPT, UR6, 0x180, URZ ;  /* 0x0000018006067890 */ /* 0x000fe4000ff1e0ff */
[----:B------:R-:W-:Y:S02]  /*02c0*/  UIADD3.X UR11, UPT, UPT, URZ, UR7, URZ, UP1, !UPT ;  /* 0x00000007ff0b7290 */ /* 0x000fe40008ffe4ff */
[----:B------:R-:W-:-:S07]  /*02d0*/  UIADD3.X UR7, UPT, UPT, URZ, UR7, URZ, UP0, !UPT ;  /* 0x00000007ff077290 */ /* 0x000fce00087fe4ff */
[----:B------:R3:W-:Y:S02]  /*02e0*/  UTMACCTL.PF [UR10] ;  /* 0x000000000a0079b9 */ /* 0x0007e40008040000 */
[----:B------:R3:W-:Y:S02]  /*02f0*/  UTMACCTL.PF [UR6] ;  /* 0x00000000060079b9 */ /* 0x0007e40008040000 */
[----:B---3--:R-:W-:Y:S01]  /*0300*/  NOP ;  /* 0x0000000000007918 */ /* 0x008fe20000000000 */
.L_x_5:
[----:B------:R-:W-:Y:S05]  /*0310*/  BSYNC.RECONVERGENT B0 ;  /* 0x0000000000007941 */ /* 0x000fea0003800200 */
.L_x_4:
[----:B------:R-:W-:Y:S04]  /*0320*/  BSSY.RECONVERGENT B0, `(.L_x_6) ;  /* 0x000000a000007945 */ /* 0x000fe80003800200 */
        /* <DEDUP_REMOVED lines=9> */
.L_x_7:
[----:B------:R-:W-:Y:S05]  /*03c0*/  BSYNC.RECONVERGENT B0 ;  /* 0x0000000000007941 */ /* 0x000fea0003800200 */
.L_x_6:
[----:B------:R-:W3:Y:S01]  /*03d0*/  LDCU.64 UR6, c[0x0][0x888] ;  /* 0x00011100ff0677ac */ /* 0x000ee20008000a00 */
[----:B------:R-:W-:Y:S02]  /*03e0*/  UISETP.EQ.U32.AND UP1, UPT, UR4, URZ, UPT ;  /* 0x000000ff0400728c */ /* 0x000fe4000bf22070 */
[----:B------:R-:W-:Y:S02]  /*03f0*/  UPLOP3.LUT UP2, UPT, UPT, UPT, UPT, 0x80, 0x8 ;  /* 0x000000000008789c */ /* 0x000fe40003f4f070 */
[----:B---3--:R-:W-:-:S04]  /*0400*/  UISETP.NE.U32.AND UP0, UPT, UR6, URZ, UPT ;  /* 0x000000ff0600728c */ /* 0x008fc8000bf05070 */
[----:B------:R-:W-:-:S04]  /*0410*/  UISETP.NE.AND.EX UP0, UPT, UR7, URZ, UPT, UP0 ;  /* 0x000000ff0700728c */ /* 0x000fc8000bf05300 */
[----:B------:R-:W-:-:S04]  /*0420*/  UISETP.EQ.OR.EX UP3, UPT, UR5, URZ, !UP0, UP1 ;  /* 0x000000ff0500728c */ /* 0x000fc8000c762710 */
[----:B------:R-:W-:-:S05]  /*0430*/  UP2UR UR50, UPR, URZ, 0x8 ;  /* 0x00000008ff327883 */ /* 0x000fca0008000000 */
[----:B------:R-:W-:Y:S07]  /*0440*/  BRA.U !UP3, `(.L_x_8) ;  /* 0x000000010b207547 */ /* 0x000fee000b800000 */
[----:B------:R-:W-:Y:S01]  /*0450*/  UISETP.NE.U32.AND UP2, UPT, UR4, URZ, UPT ;  /* 0x000000ff0400728c */ /* 0x000fe2000bf45070 */
[----:B-----5:R-:W-:Y:S01]  /*0460*/  FSETP.NEU.AND P0, PT, R49, RZ, PT ;  /* 0x000000ff3100720b */ /* 0x020fe20003f0d000 */
[----:B------:R-:W-:Y:S02]  /*0470*/  USEL UR4, URZ, 0xffffffff, UP0 ;  /* 0xffffffffff047887 */ /* 0x000fe40008000000 */
[----:B------:R-:W-:-:S10]  /*0480*/  UISETP.NE.AND.EX UP2, UPT, UR5, URZ, UPT, UP2 ;  /* 0x000000ff0500728c */ /* 0x000fd4000bf45320 */
[----:B------:R-:W-:Y:S01]  /*0490*/  VOTEU.ANY UP1, P0 ;  /* 0x0000000000ff7886 */ /* 0x000fe20000020100 */
[----:B------:R-:W-:-:S04]  /*04a0*/  @!UP2 USEL UR4, URZ, 0xffffffff, UP1 ;  /* 0xffffffffff04a887 */ /* 0x000fc80008800000 */
[----:B------:R-:W-:-:S04]  /*04b0*/  ULOP3.LUT UR4, UR4, 0x1, URZ, 0xc0, !UPT ;  /* 0x0000000104047892 */ /* 0x000fc8000f8ec0ff */
[----:B------:R-:W-:-:S11]  /*04c0*/  UISETP.NE.U32.AND UP2, UPT, UR4, 0x1, UPT ;  /* 0x000000010400788c */ /* 0x000fd6000bf45070 */
.L_x_8:
[----:B-12---:R-:W1:Y:S01]  /*04d0*/  SHFL.IDX PT, R2, R101, RZ, 0x1f ;  /* 0x00001fff65027589 */ /* 0x006e6200000e0000 */
[----:B------:R-:W-:-:S04]  /*04e0*/  UISETP.NE.AND UP1, UPT, UR8, 0x2, UPT ;  /* 0x000000020800788c */ /* 0x000fc8000bf25270 */
[----:B------:R-:W-:Y:S01]  /*04f0*/  USEL UR6, URZ, 0x1, UP1 ;  /* 0x00000001ff067887 */ /* 0x000fe20008800000 */
[----:B-1----:R-:W-:-:S13]  /*0500*/  ISETP.NE.AND P0, PT, R2, RZ, PT ;  /* 0x000000ff0200720c */ /* 0x002fda0003f05270 */
[----:B------:R-:W-:Y:S05]  /*0510*/  @P0 BRA `(.L_x_9) ;  /* 0x0000000000500947 */ /* 0x000fea0003800000 */
[----:B------:R-:W1:Y:S01]  /*0520*/  S2UR UR5, SR_CgaCtaId ;  /* 0x00000000000579c3 */ /* 0x000e620000008800 */
[----:B------:R-:W-:Y:S01]  /*0530*/  UMOV UR7, 0x400 ;  /* 0x0000040000077882 */ /* 0x000fe20000000000 */
[----:B------:R-:W-:Y:S01]  /*0540*/  UMOV UR4, 0x1 ;  /* 0x0000000100047882 */ /* 0x000fe20000000000 */
[----:B------:R-:W-:Y:S01]  /*0550*/  ELECT P0, URZ, PT ;  /* 0x0000000000ff782f */ /* 0x000fe20003800000 */
[----:B------:R-:W-:-:S04]  /*0560*/  UIADD3 UR10, UPT, UPT, -UR4, 0x100000, URZ ;  /* 0x00100000040a7890 */ /* 0x000fc8000fffe1ff */
[----:B------:R-:W-:Y:S02]  /*0570*/  USHF.L.U32 UR11, UR10, 0xb, URZ ;  /* 0x0000000b0a0b7899 */ /* 0x000fe400080006ff */
[----:B------:R-:W-:Y:S02]  /*0580*/  USHF.L.U32 UR10, UR10, 0x1, URZ ;  /* 0x000000010a0a7899 */ /* 0x000fe400080006ff */
[----:B-1----:R-:W-:Y:S01]  /*0590*/  ULEA UR5, UR5, UR7, 0x18 ;  /* 0x0000000705057291 */ /* 0x002fe2000f8ec0ff */
[----:B------:R-:W1:Y:S11]  /*05a0*/  FENCE.VIEW.ASYNC.S ;  /* 0x00000000000073c6 */ /* 0x000e760000000000 */
[----:B-1----:R1:W2:Y:S01]  /*05b0*/  SYNCS.EXCH.64 URZ, [UR5], UR10 ;  /* 0x0000000a05ff75b2 */ /* 0x0022a20008000100 */
[----:B------:R1:W3:Y:S01]  /*05c0*/  SYNCS.EXCH.64 URZ, [UR5+0x28], UR10 ;  /* 0x0000280a05ff75b2 */ /* 0x0002e20008000100 */
[----:B------:R1:W4:Y:S01]  /*05d0*/  SYNCS.EXCH.64 URZ, [UR5+0x8], UR10 ;  /* 0x0000080a05ff75b2 */ /* 0x0003220008000100 */
[----:B------:R1:W1:Y:S01]  /*05e0*/  SYNCS.EXCH.64 URZ, [UR5+0x30], UR10 ;  /* 0x0000300a05ff75b2 */ /* 0x0002620008000100 */
[----:B------:R1:W1:Y:S01]  /*05f0*/  SYNCS.EXCH.64 URZ, [UR5+0x10], UR10 ;  /* 0x0000100a05ff75b2 */ /* 0x0002620008000100 */
[----:B------:R1:W1:Y:S01]  /*0600*/  SYNCS.EXCH.64 URZ, [UR5+0x38], UR10 ;  /* 0x0000380a05ff75b2 */ /* 0x0002620008000100 */
[----:B------:R1:W1:Y:S01]  /*0610*/  SYNCS.EXCH.64 URZ, [UR5+0x18], UR10 ;  /* 0x0000180a05ff75b2 */ /* 0x0002620008000100 */
[----:B------:R1:W1:Y:S01]  /*0620*/  SYNCS.EXCH.64 URZ, [UR5+0x40], UR10 ;  /* 0x0000400a05ff75b2 */ /* 0x0002620008000100 */
[----:B------:R1:W1:Y:S01]  /*0630*/  SYNCS.EXCH.64 URZ, [UR5+0x20], UR10 ;  /* 0x0000200a05ff75b2 */ /* 0x0002620008000100 */
[----:B------:R1:W1:Y:S01]  /*0640*/  SYNCS.EXCH.64 URZ, [UR5+0x48], UR10 ;  /* 0x0000480a05ff75b2 */ /* 0x0002620008000100 */
[----:B------:R-:W-:Y:S01]  /*0650*/  NOP ;  /* 0x0000000000007918 */ /* 0x000fe20000000000 */
.L_x_9:
[----:B------:R-:W2:Y:S01]  /*0660*/  SHFL.IDX PT, R2, R101, RZ, 0x1f ;  /* 0x00001fff65027589 */ /* 0x000ea200000e0000 */
[----:B------:R-:W-:Y:S01]  /*0670*/  NOP ;  /* 0x0000000000007918 */ /* 0x000fe20000000000 */
[----:B--2---:R-:W-:-:S13]  /*0680*/  ISETP.NE.AND P0, PT, R2, 0x1, PT ;  /* 0x000000010200780c */ /* 0x004fda0003f05270 */
[----:B------:R-:W-:Y:S05]  /*0690*/  @P0 BRA `(.L_x_10) ;  /* 0x0000000000480947 */ /* 0x000fea0003800000 */
[----:B------:R-:W2:Y:S01]  /*06a0*/  S2UR UR7, SR_CgaCtaId ;  /* 0x00000000000779c3 */ /* 0x000ea20000008800 */
[----:B------:R-:W-:Y:S01]  /*06b0*/  UMOV UR9, 0x400 ;  /* 0x0000040000097882 */ /* 0x000fe20000000000 */
[----:B-1----:R-:W-:Y:S01]  /*06c0*/  UMOV UR5, 0x20 ;  /* 0x0000002000057882 */ /* 0x002fe20000000000 */
[----:B------:R-:W-:Y:S01]  /*06d0*/  UMOV UR4, 0x80 ;  /* 0x0000008000047882 */ /* 0x000fe20000000000 */
[----:B------:R-:W-:-:S04]  /*06e0*/  UIADD3 UR10, UPT, UPT, -UR5, 0x100000, URZ ;  /* 0x00100000050a7890 */ /* 0x000fc8000fffe1ff */
[----:B------:R-:W-:Y:S02]  /*06f0*/  USHF.L.U32 UR11, UR10, 0xb, URZ ;  /* 0x0000000b0a0b7899 */ /* 0x000fe400080006ff */
[----:B------:R-:W-:Y:S02]  /*0700*/  USHF.L.U32 UR10, UR10, 0x1, URZ ;  /* 0x000000010a0a7899 */ /* 0x000fe400080006ff */
[----:B------:R-:W-:-:S04]  /*0710*/  UIADD3 UR4, UPT, UPT, -UR4, 0x100000, URZ ;  /* 0x0010000004047890 */ /* 0x000fc8000fffe1ff */
[----:B------:R-:W-:Y:S02]  /*0720*/  USHF.L.U32 UR5, UR4, 0xb, URZ ;  /* 0x0000000b04057899 */ /* 0x000fe400080006ff */
[----:B------:R-:W-:Y:S01]  /*0730*/  USHF.L.U32 UR4, UR4, 0x1, URZ ;  /* 0x0000000104047899 */ /* 0x000fe200080006ff */
[----:B------:R-:W-:Y:S01]  /*0740*/  ELECT P0, URZ, PT ;  /* 0x0000000000ff782f */ /* 0x000fe20003800000 */
[----:B--2---:R-:W-:Y:S01]  /*0750*/  ULEA UR7, UR7, UR9, 0x18 ;  /* 0x0000000907077291 */ /* 0x004fe2000f8ec0ff */
[----:B------:R-:W1:Y:S11]  /*0760*/  FENCE.VIEW.ASYNC.S ;  /* 0x00000000000073c6 */ /* 0x000e760000000000 */
[----:B-1----:R2:W1:Y:S01]  /*0770*/  SYNCS.EXCH.64 URZ, [UR7+0x50], UR10 ;  /* 0x0000500a07ff75b2 */ /* 0x0024620008000100 */
[----:B------:R2:W1:Y:S01]  /*0780*/  SYNCS.EXCH.64 URZ, [UR7+0x60], UR4 ;  /* 0x0000600407ff75b2 */ /* 0x0004620008000100 */
[----:B------:R2:W1:Y:S01]  /*0790*/  SYNCS.EXCH.64 URZ, [UR7+0x58], UR10 ;  /* 0x0000580a07ff75b2 */ /* 0x0004620008000100 */
[----:B------:R2:W1:Y:S02]  /*07a0*/  SYNCS.EXCH.64 URZ, [UR7+0x68], UR4 ;  /* 0x0000680407ff75b2 */ /* 0x0004640008000100 */
[----:B--2---:R-:W-:Y:S01]  /*07b0*/  NOP ;  /* 0x0000000000007918 */ /* 0x004fe20000000000 */
.L_x_10:
[----:B------:R-:W2:Y:S01]  /*07c0*/  SHFL.IDX PT, R2, R101, RZ, 0x1f ;  /* 0x00001fff65027589 */ /* 0x000ea200000e0000 */
[----:B------:R-:W-:Y:S01]  /*07d0*/  NOP ;  /* 0x0000000000007918 */ /* 0x000fe20000000000 */
[----:B--2---:R-:W-:-:S13]  /*07e0*/  ISETP.NE.AND P0, PT, R2, 0x3, PT ;  /* 0x000000030200780c */ /* 0x004fda0003f05270 */
[----:B------:R-:W-:Y:S05]  /*07f0*/  @P0 BRA `(.L_x_11) ;  /* 0x0000000000300947 */ /* 0x000fea0003800000 */
[----:B-1----:R-:W1:Y:S01]  /*0800*/  S2UR UR5, SR_CgaCtaId ;  /* 0x00000000000579c3 */ /* 0x002e620000008800 */
        /* <DEDUP_REMOVED lines=8> */
[----:B-1----:R2:W1:Y:S01]  /*0890*/  SYNCS.EXCH.64 URZ, [UR5+0x70], UR10 ;  /* 0x0000700a05ff75b2 */ /* 0x0024620008000100 */
[----:B------:R2:W1:Y:S02]  /*08a0*/  SYNCS.EXCH.64 URZ, [UR5+0x78], UR10 ;  /* 0x0000780a05ff75b2 */ /* 0x0004640008000100 */
[----:B--2---:R-:W-:Y:S01]  /*08b0*/  NOP ;  /* 0x0000000000007918 */ /* 0x004fe20000000000 */
.L_x_11:
[----:B------:R-:W2:Y:S01]  /*08c0*/  SHFL.IDX PT, R2, R101, RZ, 0x1f ;  /* 0x00001fff65027589 */ /* 0x000ea200000e0000 */
[----:B------:R-:W-:Y:S01]  /*08d0*/  NOP ;  /* 0x0000000000007918 */ /* 0x000fe20000000000 */
[----:B--2---:R-:W-:-:S13]  /*08e0*/  ISETP.NE.AND P0, PT, R2, 0x4, PT ;  /* 0x000000040200780c */ /* 0x004fda0003f05270 */
[----:B------:R-:W-:Y:S05]  /*08f0*/  @P0 BRA `(.L_x_12) ;  /* 0x00000000004c0947 */ /* 0x000fea0003800000 */
[----:B-1----:R-:W1:Y:S01]  /*0900*/  S2UR UR5, SR_CgaCtaId ;  /* 0x00000000000579c3 */ /* 0x002e620000008800 */
[----:B------:R-:W-:Y:S01]  /*0910*/  UMOV UR9, 0x100 ;  /* 0x0000010000097882 */ /* 0x000fe20000000000 */
[----:B------:R-:W-:Y:S01]  /*0920*/  UMOV UR7, 0x400 ;  /* 0x0000040000077882 */ /* 0x000fe20000000000 */
[----:B------:R-:W-:Y:S01]  /*0930*/  USEL UR9, UR9, 0xe0, UP2 ;  /* 0x000000e009097887 */ /* 0x000fe20009000000 */
[----:B------:R-:W-:Y:S01]  /*0940*/  UMOV UR4, 0x1 ;  /* 0x0000000100047882 */ /* 0x000fe20000000000 */
[----:B------:R-:W-:Y:S01]  /*0950*/  ELECT P0, URZ, PT ;  /* 0x0000000000ff782f */ /* 0x000fe20003800000 */
[----:B------:R-:W-:-:S04]  /*0960*/  UIADD3 UR10, UPT, UPT, -UR4, 0x100000, URZ ;  /* 0x00100000040a7890 */ /* 0x000fc8000fffe1ff */
[----:B------:R-:W-:Y:S02]  /*0970*/  USHF.L.U32 UR11, UR10, 0xb, URZ ;  /* 0x0000000b0a0b7899 */ /* 0x000fe400080006ff */
[----:B------:R-:W-:Y:S02]  /*0980*/  USHF.L.U32 UR10, UR10, 0x1, URZ ;  /* 0x000000010a0a7899 */ /* 0x000fe400080006ff */
[----:B------:R-:W-:-:S04]  /*0990*/  UIADD3 UR12, UPT, UPT, -UR9, 0x100000, URZ ;  /* 0x00100000090c7890 */ /* 0x000fc8000fffe1ff */
[----:B------:R-:W-:Y:S02]  /*09a0*/  USHF.L.U32 UR13, UR12, 0xb, URZ ;  /* 0x0000000b0c0d7899 */ /* 0x000fe400080006ff */
[----:B------:R-:W-:Y:S02]  /*09b0*/  USHF.L.U32 UR12, UR12, 0x1, URZ ;  /* 0x000000010c0c7899 */ /* 0x000fe400080006ff */
[----:B-1----:R-:W-:Y:S01]  /*09c0*/  ULEA UR5, UR5, UR7, 0x18 ;  /* 0x0000000705057291 */ /* 0x002fe2000f8ec0ff */
[----:B------:R-:W1:Y:S11]  /*09d0*/  FENCE.VIEW.ASYNC.S ;  /* 0x00000000000073c6 */ /* 0x000e760000000000 */
[----:B-1----:R2:W1:Y:S01]  /*09e0*/  SYNCS.EXCH.64 URZ, [UR5+0x80], UR10 ;  /* 0x0000800a05ff75b2 */ /* 0x0024620008000100 */
[----:B------:R2:W1:Y:S01]  /*09f0*/  SYNCS.EXCH.64 URZ, [UR5+0x90], UR12 ;  /* 0x0000900c05ff75b2 */ /* 0x0004620008000100 */
[----:B------:R2:W1:Y:S01]  /*0a00*/  SYNCS.EXCH.64 URZ, [UR5+0x88], UR10 ;  /* 0x0000880a05ff75b2 */ /* 0x0004620008000100 */
[----:B------:R2:W1:Y:S02]  /*0a10*/  SYNCS.EXCH.64 URZ, [UR5+0x98], UR12 ;  /* 0x0000980c05ff75b2 */ /* 0x0004640008000100 */
[----:B--2---:R-:W-:Y:S01]  /*0a20*/  NOP ;  /* 0x0000000000007918 */ /* 0x004fe20000000000 */
.L_x_12:
        /* <DEDUP_REMOVED lines=20> */
[----:B------:R2:W1:Y:S01]  /*0b70*/  SYNCS.EXCH.64 URZ, [UR7+0xc8], UR4 ;  /* 0x0000c80407ff75b2 */ /* 0x0004620008000100 */
[----:B------:R2:W1:Y:S01]  /*0b80*/  SYNCS.EXCH.64 URZ, [UR7+0xb0], UR10 ;  /* 0x0000b00a07ff75b2 */ /* 0x0004620008000100 */
[----:B------:R2:W1:Y:S01]  /*0b90*/  SYNCS.EXCH.64 URZ, [UR7+0xd0], UR4 ;  /* 0x0000d00407ff75b2 */ /* 0x0004620008000100 */
[----:B------:R2:W1:Y:S01]  /*0ba0*/  SYNCS.EXCH.64 URZ, [UR7+0xb8], UR10 ;  /* 0x0000b80a07ff75b2 */ /* 0x0004620008000100 */
[----:B------:R2:W1:Y:S02]  /*0bb0*/  SYNCS.EXCH.64 URZ, [UR7+0xd8], UR4 ;  /* 0x0000d80407ff75b2 */ /* 0x0004640008000100 */
[----:B--2---:R-:W-:Y:S01]  /*0bc0*/  NOP ;  /* 0x0000000000007918 */ /* 0x004fe20000000000 */
.L_x_13:
        /* <DEDUP_REMOVED lines=18> */
.L_x_14:
[----:B-1----:R-:W1:Y:S01]  /*0cf0*/  S2UR UR5, SR_CTAID.X ;  /* 0x00000000000579c3 */ /* 0x002e620000002500 */
[----:B------:R-:W-:-:S05]  /*0d00*/  CS2R.32 R96, SR_CgaSize ;  /* 0x0000000000607805 */ /* 0x000fca0000008a00 */
[----:B------:R-:W-:-:S05]  /*0d10*/  IMAD R96, R96, -0xa0, RZ ;  /* 0xffffff6060607824 */ /* 0x000fca00078e02ff */
[----:B------:R-:W-:-:S14]  /*0d20*/  R2UR UR9, R96 ;  /* 0x00000000600972ca */ /* 0x000fdc00000e0000 */
[----:B------:R-:W2:Y:S01]  /*0d30*/  LDCU UR9, c[0x0][UR9+0x2b0] ;  /* 0x00005600090977ac */ /* 0x000ea20008000800 */
[----:B------:R-:W-:Y:S01]  /*0d40*/  NOP ;  /* 0x0000000000007918 */ /* 0x000fe20000000000 */
[----:B------:R-:W-:-:S05]  /*0d50*/  CS2R.32 R96, SR_CgaSize ;  /* 0x0000000000607805 */ /* 0x000fca0000008a00 */
[----:B------:R-:W-:-:S05]  /*0d60*/  IMAD R96, R96, -0xa0, RZ ;  /* 0xffffff6060607824 */ /* 0x000fca00078e02ff */
[----:B------:R-:W-:-:S14]  /*0d70*/  R2UR UR7, R96 ;  /* 0x00000000600772ca */ /* 0x000fdc00000e0000 */
[----:B------:R-:W3:Y:S01]  /*0d80*/  LDCU UR7, c[0x0][UR7+0x2b4] ;  /* 0x00005680070777ac */ /* 0x000ee20008000800 */
[----:B------:R-:W4:Y:S08]  /*0d90*/  S2UR UR4, SR_CTAID.Y ;  /* 0x00000000000479c3 */ /* 0x000f300000002600 */
[----:B------:R-:W3:Y:S01]  /*0da0*/  LDC R9, c[0x0][0xb24] ;  /* 0x0002c900ff097b82 */ /* 0x000ee20000000800 */
[----:B-1----:R-:W-:-:S02]  /*0db0*/  I2FP.F32.U32 R4, UR5 ;  /* 0x0000000500047c45 */ /* 0x002fc40008201000 */
[----:B------:R-:W-:-:S05]  /*0dc0*/  CS2R.32 R5, SR_CgaSize ;  /* 0x0000000000057805 */ /* 0x000fca0000008a00 */
[----:B------:R-:W-:-:S06]  /*0dd0*/  IMAD R5, R5, -0xa0, RZ ;  /* 0xffffff6005057824 */ /* 0x000fcc00078e02ff */
[----:B------:R-:W1:Y:S01]  /*0de0*/  LDC R5, c[0x0][R5+0x2a0] ;  /* 0x0000a80005057b82 */ /* 0x000e620000000800 */
[----:B------:R-:W-:Y:S01]  /*0df0*/  MOV R21, UR5 ;  /* 0x0000000500157c02 */ /* 0x000fe20008000f00 */
[----:B--2---:R-:W-:Y:S01]  /*0e00*/  FMUL R4, R4, UR9 ;  /* 0x0000000904047c20 */ /* 0x004fe20008400000 */
[----:B----4-:R-:W-:Y:S02]  /*0e10*/  I2FP.F32.U32 R2, UR4 ;  /* 0x0000000400027c45 */ /* 0x010fe40008201000 */
[----:B------:R-:W-:-:S05]  /*0e20*/  CS2R.32 R3, SR_CgaSize ;  /* 0x0000000000037805 */ /* 0x000fca0000008a00 */
[----:B------:R-:W-:-:S06]  /*0e30*/  IMAD R3, R3, -0xa0, RZ ;  /* 0xffffff6003037824 */ /* 0x000fcc00078e02ff */
[----:B------:R-:W2:Y:S01]  /*0e40*/  LDC R3, c[0x0][R3+0x2a4] ;  /* 0x0000a90003037b82 */ /* 0x000ea20000000800 */
[----:B------:R-:W4:Y:S01]  /*0e50*/  F2I.U32.TRUNC.NTZ R96, R4 ;  /* 0x0000000400607305 */ /* 0x000f22000020f000 */
[----:B------:R-:W-:Y:S01]  /*0e60*/  MOV R20, UR4 ;  /* 0x0000000400147c02 */ /* 0x000fe20008000f00 */
[----:B---3--:R-:W-:-:S05]  /*0e70*/  FMUL R2, R2, UR7 ;  /* 0x0000000702027c20 */ /* 0x008fca0008400000 */
[----:B------:R-:W-:Y:S01]  /*0e80*/  BAR.SYNC.DEFER_BLOCKING 0x0 ;  /* 0x0000000000007b1d */ /* 0x000fe20000010000 */
[----:B------:R-:W-:-:S05]  /*0e90*/  ISETP.GE.AND P0, PT, R9, 0x1, PT ;  /* 0x000000010900780c */ /* 0x000fca0003f06270 */
[----:B------:R-:W3:Y:S02]  /*0ea0*/  F2I.U32.TRUNC.NTZ R94, R2 ;  /* 0x00000002005e7305 */ /* 0x000ee4000020f000 */
[----:B------:R-:W2:Y:S01]  /*0eb0*/  S2UR UR36, SR_CTAID.Z ;  /* 0x00000000002479c3 */ /* 0x000ea20000002700 */
[----:B----4-:R-:W-:-:S05]  /*0ec0*/  IADD3 R96, PT, PT, -R96, RZ, RZ ;  /* 0x000000ff60607210 */ /* 0x010fca0007ffe1ff */
[----:B-1----:R-:W-:Y:S01]  /*0ed0*/  IMAD R96, R5, R96, UR5 ;  /* 0x0000000505607e24 */ /* 0x002fe2000f8e0260 */
[----:B---3--:R-:W-:-:S05]  /*0ee0*/  IADD3 R94, PT, PT, -R94, RZ, RZ ;  /* 0x000000ff5e5e7210 */ /* 0x008fca0007ffe1ff */
[----:B--2---:R-:W-:Y:S01]  /*0ef0*/  IMAD R94, R3, R94, UR4 ;  /* 0x00000004035e7e24 */ /* 0x004fe2000f8e025e */
[----:B------:R-:W-:Y:S06]  /*0f00*/  @!P0 BRA `(.L_x_15) ;  /* 0x0000000000b88947 */ /* 0x000fec0003800000 */
[----:B------:R-:W1:Y:S01]  /*0f10*/  LDC.64 R4, c[0x0][0xb18] ;  /* 0x0002c600ff047b82 */ /* 0x000e620000000a00 */
[----:B------:R-:W-:-:S07]  /*0f20*/  ISETP.NE.AND P0, PT, R9, 0x1, PT ;  /* 0x000000010900780c */ /* 0x000fce0003f05270 */
[----:B------:R-:W2:Y:S08]  /*0f30*/  LDC R10, c[0x0][0xb0c] ;  /* 0x0002c300ff0a7b82 */ /* 0x000eb00000000800 */
[----:B------:R-:W3:Y:S08]  /*0f40*/  LDC R11, c[0x0][0x370] ;  /* 0x0000dc00ff0b7b82 */ /* 0x000ef00000000800 */
[----:B------:R-:W4:Y:S01]  /*0f50*/  LDC R12, c[0x0][0x374] ;  /* 0x0000dd00ff0c7b82 */ /* 0x000f220000000800 */
[----:B-1----:R-:W-:-:S07]  /*0f60*/  ISETP.NE.AND P1, PT, R4, 0x1, PT ;  /* 0x000000010400780c */ /* 0x002fce0003f25270 */
[----:B------:R-:W3:Y:S01]  /*0f70*/  LDC.64 R6, c[0x0][0xb10] ;  /* 0x0002c400ff067b82 */ /* 0x000ee20000000a00 */
[----:B--2---:R-:W-:-:S07]  /*0f80*/  ISETP.NE.AND P2, PT, R10, 0x1, PT ;  /* 0x000000010a00780c */ /* 0x004fce0003f45270 */
[----:B------:R-:W1:Y:S08]  /*0f90*/  LDC R8, c[0x0][0xb20] ;  /* 0x0002c800ff087b82 */ /* 0x000e700000000800 */
[----:B------:R-:W2:Y:S01]  /*0fa0*/  LDC.64 R2, c[0x0][0xb28] ;  /* 0x0002ca00ff027b82 */ /* 0x000ea20000000a00 */
[----:B----4-:R-:W-:-:S04]  /*0fb0*/  IMAD.HI.U32 R13, R12, R5, RZ ;  /* 0x000000050c0d7227 */ /* 0x010fc800078e00ff */
[----:B------:R-:W-:-:S04]  /*0fc0*/  IMAD.HI.U32 R5, R20, R5, RZ ;  /* 0x0000000514057227 */ /* 0x000fc800078e00ff */
[----:B---3--:R-:W-:-:S04]  /*0fd0*/  IMAD.HI.U32 R14, R11, R6, RZ ;  /* 0x000000060b0e7227 */ /* 0x008fc800078e00ff */
[C---:B------:R-:W-:Y:S01]  /*0fe0*/  IMAD.HI.U32 R16, R21.reuse, R6, RZ ;  /* 0x0000000615107227 */ /* 0x040fe200078e00ff */
[-C--:B------:R-:W-:Y:S02]  /*0ff0*/  @P2 SHF.R.U32.HI R11, RZ, R7.reuse, R14 ;  /* 0x00000007ff0b2219 */ /* 0x080fe4000001160e */
[-C--:B-1----:R-:W-:Y:S02]  /*1000*/  @P1 SHF.R.U32.HI R12, RZ, R8.reuse, R13 ;  /* 0x00000008ff0c1219 */ /* 0x082fe4000001160d */
[----:B------:R-:W-:Y:S02]  /*1010*/  SHF.R.U32.HI R5, RZ, R8, R5 ;  /* 0x00000008ff057219 */ /* 0x000fe40000011605 */
[----:B------:R-:W-:Y:S02]  /*1020*/  SHF.R.U32.HI R16, RZ, R7, R16 ;  /* 0x00000007ff107219 */ /* 0x000fe40000011610 */
[----:B------:R-:W-:Y:S01]  /*1030*/  SEL R5, R20, R5, !P1 ;  /* 0x0000000514057207 */ /* 0x000fe20004800000 */
[----:B--2---:R-:W-:Y:S01]  /*1040*/  IMAD.HI.U32 R14, R12, R2, RZ ;  /* 0x000000020c0e7227 */ /* 0x004fe200078e00ff */
[----:B------:R-:W-:-:S02]  /*1050*/  SEL R7, R21, R16, !P2 ;  /* 0x0000001015077207 */ /* 0x000fc40005000000 */
[----:B------:R-:W-:Y:S01]  /*1060*/  IADD3 R13, PT, PT, -R5, RZ, RZ ;  /* 0x000000ff050d7210 */ /* 0x000fe20007ffe1ff */
[----:B------:R-:W-:Y:S01]  /*1070*/  IMAD.HI.U32 R6, R11, R2, RZ ;  /* 0x000000020b067227 */ /* 0x000fe200078e00ff */
[----:B------:R-:W-:-:S03]  /*1080*/  @P0 SHF.R.U32.HI R12, RZ, R3, R14 ;  /* 0x00000003ff0c0219 */ /* 0x000fc6000001160e */
[----:B------:R-:W-:Y:S01]  /*1090*/  IMAD R13, R4, R13, R20 ;  /* 0x0000000d040d7224 */ /* 0x000fe200078e0214 */
[----:B------:R-:W-:Y:S01]  /*10a0*/  @P0 SHF.R.U32.HI R11, RZ, R3, R6 ;  /* 0x00000003ff0b0219 */ /* 0x000fe20000011606 */
[----:B------:R-:W-:-:S04]  /*10b0*/  IMAD R12, R12, R9, RZ ;  /* 0x000000090c0c7224 */ /* 0x000fc800078e02ff */
[----:B------:R-:W-:Y:S01]  /*10c0*/  IMAD R6, R11, R9, RZ ;  /* 0x000000090b067224 */ /* 0x000fe200078e02ff */
[----:B------:R-:W-:-:S04]  /*10d0*/  ISETP.GE.AND P1, PT, R5, R12, PT ;  /* 0x0000000c0500720c */ /* 0x000fc80003f26270 */
[----:B------:R-:W-:Y:S01]  /*10e0*/  ISETP.GE.OR P1, PT, R7, R6, P1 ;  /* 0x000000060700720c */ /* 0x000fe20000f26670 */
[----:B------:R-:W-:-:S05]  /*10f0*/  IMAD.HI.U32 R6, R5, R2, RZ ;  /* 0x0000000205067227 */ /* 0x000fca00078e00ff */
[----:B------:R-:W-:-:S04]  /*1100*/  SHF.R.U32.HI R6, RZ, R3, R6 ;  /* 0x00000003ff067219 */ /* 0x000fc80000011606 */
[----:B------:R-:W-:-:S03]  /*1110*/  SEL R6, R5, R6, !P0 ;  /* 0x0000000605067207 */ /* 0x000fc60004000000 */
[----:B------:R-:W-:Y:S01]  /*1120*/  @!P1 IMAD.HI.U32 R8, R7, R2, RZ ;  /* 0x0000000207089227 */ /* 0x000fe200078e00ff */
[----:B------:R-:W-:-:S04]  /*1130*/  IADD3 R2, PT, PT, -R6, RZ, RZ ;  /* 0x000000ff06027210 */ /* 0x000fc80007ffe1ff */
[----:B------:R-:W-:Y:S01]  /*1140*/  @!P1 SHF.R.U32.HI R8, RZ, R3, R8 ;  /* 0x00000003ff089219 */ /* 0x000fe20000011608 */
[----:B------:R-:W-:-:S03]  /*1150*/  IMAD R2, R9, R2, R5 ;  /* 0x0000000209027224 */ /* 0x000fc600078e0205 */
[----:B------:R-:W-:-:S05]  /*1160*/  @!P1 SEL R3, R7, R8, !P0 ;  /* 0x0000000807039207 */ /* 0x000fca0004000000 */
[--C-:B------:R-:W-:Y:S02]  /*1170*/  @!P1 IMAD.IADD R6, R6, 0x1, -R3.reuse ;  /* 0x0000000106069824 */ /* 0x100fe400078e0a03 */
[----:B------:R-:W-:Y:S01]  /*1180*/  @!P1 IMAD R3, R2, R11, R3 ;  /* 0x0000000b02039224 */ /* 0x000fe200078e0203 */
[----:B------:R-:W-:Y:S01]  /*1190*/  IADD3 R2, PT, PT, -R7, RZ, RZ ;  /* 0x000000ff07027210 */ /* 0x000fe20007ffe1ff */
[----:B------:R-:W-:Y:S02]  /*11a0*/  @!P1 IMAD R5, R6, R9, R7 ;  /* 0x0000000906059224 */ /* 0x000fe400078e0207 */
[----:B------:R-:W-:Y:S02]  /*11b0*/  @!P1 IMAD.MOV.U32 R7, RZ, RZ, R3 ;  /* 0x000000ffff079224 */ /* 0x000fe400078e0003 */
[----:B------:R-:W-:Y:S02]  /*11c0*/  IMAD R2, R10, R2, R21 ;  /* 0x000000020a027224 */ /* 0x000fe400078e0215 */
[----:B------:R-:W-:-:S02]  /*11d0*/  IMAD R20, R5, R4, R13 ;  /* 0x0000000405147224 */ /* 0x000fc400078e020d */
[----:B------:R-:W-:Y:S02]  /*11e0*/  IMAD R21, R7, R10, R2 ;  /* 0x0000000a07157224 */ /* 0x000fe400078e0202 */
.L_x_15:
[----:B------:R-:W1:Y:S01]  /*11f0*/  LDCU UR4, c[0x0][0xb30] ;  /* 0x00016600ff0477ac */ /* 0x000e620008000800 */
[----:B------:R-:W2:Y:S08]  /*1200*/  S2UR UR37, SR_CgaCtaId ;  /* 0x00000000002579c3 */ /* 0x000eb00000008800 */
[----:B------:R-:W3:Y:S01]  /*1210*/  LDC R40, c[0x0][0xb24] ;  /* 0x0002c900ff287b82 */ /* 0x000ee20000000800 */
[----:B-1----:R-:W-:-:S09]  /*1220*/  UISETP.NE.AND UP1, UPT, UR4, 0x1, UPT ;  /* 0x000000010400788c */ /* 0x002fd2000bf25270 */
[----:B--2---:R-:W-:Y:S05]  /*1230*/  BRA.U UP1, `(.L_x_16) ;  /* 0x0000000101407547 */ /* 0x004fea000b800000 */
[----:B------:R-:W1:Y:S08]  /*1240*/  LDC.64 R4, c[0x0][0xb10] ;  /* 0x0002c400ff047b82 */ /* 0x000e700000000a00 */
[----:B------:R-:W2:Y:S08]  /*1250*/  LDC.64 R2, c[0x0][0xb18] ;  /* 0x0002c600ff027b82 */ /* 0x000eb00000000a00 */
[----:B------:R-:W4:Y:S08]  /*1260*/  LDC R6, c[0x0][0xb20] ;  /* 0x0002c800ff067b82 */ /* 0x000f300000000800 */
[----:B------:R-:W3:Y:S01]  /*1270*/  LDC R8, c[0x0][0xb0c] ;  /* 0x0002c300ff087b82 */ /* 0x000ee20000000800 */
[----:B-1----:R-:W-:-:S05]  /*1280*/  IMAD.HI.U32 R4, R21, R4, RZ ;  /* 0x0000000415047227 */ /* 0x002fca00078e00ff */
[----:B------:R-:W-:Y:S01]  /*1290*/  SHF.R.U32.HI R4, RZ, R5, R4 ;  /* 0x00000005ff047219 */ /* 0x000fe20000011604 */
[----:B--2---:R-:W-:Y:S01]  /*12a0*/  IMAD.HI.U32 R3, R20, R3, RZ ;  /* 0x0000000314037227 */ /* 0x004fe200078e00ff */
[----:B------:R-:W-:-:S04]  /*12b0*/  ISETP.NE.AND P0, PT, R2, 0x1, PT ;  /* 0x000000010200780c */ /* 0x000fc80003f05270 */
[----:B----4-:R-:W-:-:S04]  /*12c0*/  SHF.R.U32.HI R3, RZ, R6, R3 ;  /* 0x00000006ff037219 */ /* 0x010fc80000011603 */
[----:B------:R-:W-:Y:S02]  /*12d0*/  SEL R3, R20, R3, !P0 ;  /* 0x0000000314037207 */ /* 0x000fe40004000000 */
[----:B---3--:R-:W-:-:S04]  /*12e0*/  ISETP.NE.AND P1, PT, R8, 0x1, PT ;  /* 0x000000010800780c */ /* 0x008fc80003f25270 */
[----:B------:R-:W-:-:S05]  /*12f0*/  SEL R4, R21, R4, !P1 ;  /* 0x0000000415047207 */ /* 0x000fca0004800000 */
[----:B------:R-:W-:Y:S02]  /*1300*/  IMAD.IADD R5, R3, 0x1, -R4 ;  /* 0x0000000103057824 */ /* 0x000fe400078e0a04 */
[----:B------:R-:W-:Y:S02]  /*1310*/  IMAD.IADD R3, R4, 0x1, -R3 ;  /* 0x0000000104037824 */ /* 0x000fe400078e0a03 */
[----:B------:R-:W-:Y:S02]  /*1320*/  IMAD R21, R5, R8, R21 ;  /* 0x0000000805157224 */ /* 0x000fe400078e0215 */
[----:B------:R-:W-:-:S07]  /*1330*/  IMAD R20, R3, R2, R20 ;  /* 0x0000000203147224 */ /* 0x000fce00078e0214 */
.L_x_16:
[----:B------:R-:W-:Y:S01]  /*1340*/  BAR.SYNC.DEFER_BLOCKING 0x0 ;  /* 0x0000000000007b1d */ /* 0x000fe20000010000 */
[----:B------:R-:W-:Y:S01]  /*1350*/  UISETP.NE.AND UP1, UPT, UR8, 0x2, UPT ;  /* 0x000000020800788c */ /* 0x000fe2000bf25270 */
[----:B------:R-:W-:Y:S02]  /*1360*/  ISETP.NE.OR P5, PT, R0, 0x2, !P5 ;  /* 0x000000020000780c */ /* 0x000fe40006fa5670 */
[----:B------:R-:W-:-:S06]  /*1370*/  LOP3.LUT R2, R108, 0x1f, RZ, 0xc0, !PT ;  /* 0x0000001f6c027812 */ /* 0x000fcc00078ec0ff */
[----:B------:R-:W-:Y:S05]  /*1380*/  BRA.U UP1, `(.L_x_17) ;  /* 0x0000001101847547 */ /* 0x000fea000b800000 */
[----:B------:R-:W1:Y:S01]  /*1390*/  LDCU UR13, c[0x0][0x38c] ;  /* 0x00007180ff0d77ac */ /* 0x000e620008000800 */
[----:B------:R-:W2:Y:S01]  /*13a0*/  LDC R9, c[0x0][0x370] ;  /* 0x0000dc00ff097b82 */ /* 0x000ea20000000800 */
[----:B------:R-:W-:Y:S01]  /*13b0*/  PLOP3.LUT P1, PT, PT, PT, UP2, 0x80, 0x8 ;  /* 0x000000000008781c */ /* 0x000fe20003f2f028 */
[----:B------:R-:W-:Y:S01]  /*13c0*/  HFMA2 R12, -RZ, RZ, 0, 0 ;  /* 0x00000000ff0c7431 */ /* 0x000fe200000001ff */
[----:B------:R-:W-:Y:S01]  /*13d0*/  ISETP.EQ.OR P4, PT, R2, RZ, P5 ;  /* 0x000000ff0200720c */ /* 0x000fe20002f82670 */
[----:B------:R-:W-:Y:S01]  /*13e0*/  IMAD.MOV.U32 R15, RZ, RZ, 0x1 ;  /* 0x00000001ff0f7424 */ /* 0x000fe200078e00ff */
[----:B------:R-:W-:Y:S01]  /*13f0*/  PLOP3.LUT P1, PT, P1, PT, PT, 0x8, 0x80 ;  /* 0x000000000080781c */ /* 0x000fe20000f2e170 */
[----:B------:R-:W-:Y:S01]  /*1400*/  IMAD.MOV.U32 R14, RZ, RZ, RZ ;  /* 0x000000ffff0e7224 */ /* 0x000fe200078e00ff */
[----:B------:R-:W-:Y:S01]  /*1410*/  MOV R8, 0x1 ;  /* 0x0000000100087802 */ /* 0x000fe20000000f00 */
[----:B------:R-:W4:Y:S01]  /*1420*/  LDC R0, c[0x0][0x374] ;  /* 0x0000dd00ff007b82 */ /* 0x000f220000000800 */
[----:B------:R-:W-:Y:S01]  /*1430*/  IMAD.MOV.U32 R10, RZ, RZ, RZ ;  /* 0x000000ffff0a7224 */ /* 0x000fe200078e00ff */
[----:B------:R-:W2:Y:S01]  /*1440*/  LDCU.64 UR22, c[0x0][0x348] ;  /* 0x00006900ff1677ac */ /* 0x000ea20008000a00 */
[----:B------:R-:W-:Y:S01]  /*1450*/  UMOV UR6, URZ ;  /* 0x000000ff00067c82 */ /* 0x000fe20008000000 */
[----:B-1----:R-:W-:-:S04]  /*1460*/  UIADD3 UR5, UPT, UPT, UR13, 0x7f, URZ ;  /* 0x0000007f0d057890 */ /* 0x002fc8000fffe0ff */
[----:B------:R-:W-:-:S04]  /*1470*/  USHF.R.S32.HI UR4, URZ, 0x1f, UR5 ;  /* 0x0000001fff047899 */ /* 0x000fc80008011405 */
[----:B------:R-:W-:-:S04]  /*1480*/  ULEA.HI UR4, UR4, UR5, URZ, 0x7 ;  /* 0x0000000504047291 */ /* 0x000fc8000f8f38ff */
[----:B------:R-:W-:Y:S02]  /*1490*/  USHF.R.S32.HI UR15, URZ, 0x7, UR4 ;  /* 0x00000007ff0f7899 */ /* 0x000fe40008011404 */
[----:B------:R-:W-:Y:S02]  /*14a0*/  UIADD3 UR4, UPT, UPT, UR13, -0x1, URZ ;  /* 0xffffffff0d047890 */ /* 0x000fe4000fffe0ff */
[----:B------:R-:W-:Y:S02]  /*14b0*/  UISETP.LT.U32.AND UP0, UPT, UR15, 0x5, UPT ;  /* 0x000000050f00788c */ /* 0x000fe4000bf01070 */
[----:B------:R-:W-:Y:S02]  /*14c0*/  UISETP.GE.U32.AND UP1, UPT, UR4, -0xff, UPT ;  /* 0xffffff010400788c */ /* 0x000fe4000bf26070 */
[----:B------:R-:W-:Y:S02]  /*14d0*/  USEL UR14, UR15, 0x5, UP0 ;  /* 0x000000050f0e7887 */ /* 0x000fe40008000000 */
[----:B------:R-:W-:-:S02]  /*14e0*/  UIADD3 UR13, UPT, UPT, UR13, 0xfe, URZ ;  /* 0x000000fe0d0d7890 */ /* 0x000fc4000fffe0ff */
[----:B------:R-:W-:Y:S02]  /*14f0*/  UIADD3 UR5, UPT, UPT, UR14, -0x1, URZ ;  /* 0xffffffff0e057890 */ /* 0x000fe4000fffe0ff */
[----:B------:R-:W-:-:S03]  /*1500*/  UIADD3 UR7, UPT, UPT, UR15, -UR14, URZ ;  /* 0x8000000e0f077290 */ /* 0x000fc6000fffe0ff */
[----:B------:R-:W-:-:S04]  /*1510*/  @UP1 UIADD3 UR5, UPT, UPT, UR14, URZ, URZ ;  /* 0x000000ff0e051290 */ /* 0x000fc8000fffe0ff */
[----:B--2---:R-:W-:-:S12]  /*1520*/  UIADD3 UR5, UPT, UPT, UR5, 0x1, URZ ;  /* 0x0000000105057890 */ /* 0x004fd8000fffe0ff */
.L_x_35:
[----:B------:R-:W-:Y:S01]  /*1530*/  UISETP.NE.AND UP0, UPT, UR37, URZ, UPT ;  /* 0x000000ff2500728c */ /* 0x000fe2000bf05270 */
[----:B------:R-:W1:Y:S08]  /*1540*/  S2UR UR37, SR_CgaCtaId ;  /* 0x00000000002579c3 */ /* 0x000e700000008800 */
[----:B------:R-:W-:Y:S05]  /*1550*/  BRA.U UP0, `(.L_x_18) ;  /* 0x0000000100347547 */ /* 0x000fea000b800000 */
[----:B------:R-:W2:Y:S01]  /*1560*/  S2R R2, SR_CgaCtaId ;  /* 0x0000000000027919 */ /* 0x000ea20000008800 */
[----:B------:R-:W-:-:S04]  /*1570*/  MOV R3, 0x400 ;  /* 0x0000040000037802 */ /* 0x000fc80000000f00 */
[----:B--2---:R-:W-:Y:S02]  /*1580*/  LEA R3, R2, R3, 0x18 ;  /* 0x0000000302037211 */ /* 0x004fe400078ec0ff */
[----:B------:R-:W-:-:S03]  /*1590*/  SHF.L.U32 R2, R8, 0x1f, RZ ;  /* 0x0000001f08027819 */ /* 0x000fc600000006ff */
[----:B------:R-:W-:-:S04]  /*15a0*/  IMAD R3, R10, 0x8, R3 ;  /* 0x000000080a037824 */ /* 0x000fc800078e0203 */
[----:B------:R-:W2:Y:S02]  /*15b0*/  SYNCS.PHASECHK.TRANS64.TRYWAIT P0, [R3+URZ+0xf0], R2 ;  /* 0x0000f002030075a7 */ /* 0x000ea400080011ff */
[----:B--2---:R-:W-:Y:S05]  /*15c0*/  @!P0 BRA `(.L_x_19) ;  /* 0x0000005c00208947 */ /* 0x004fea0003800000 */
.L_x_106:
[----:B------:R-:W-:Y:S01]  /*15d0*/  VIADD R10, R10, 0x1 ;  /* 0x000000010a0a7836 */ /* 0x000fe20000000000 */
[----:B------:R2:W-:Y:S04]  /*15e0*/  SYNCS.ARRIVE.TRANS64.A1T0 RZ, [R3+URZ+0xe0], RZ ;  /* 0x0000e0ff03ff79a7 */ /* 0x0005e800081000ff */
[----:B------:R-:W-:-:S04]  /*15f0*/  ISETP.NE.AND P0, PT, R10, 0x2, PT ;  /* 0x000000020a00780c */ /* 0x000fc80003f05270 */
[----:B------:R-:W-:Y:S02]  /*1600*/  SEL R10, R10, RZ, P0 ;  /* 0x000000ff0a0a7207 */ /* 0x000fe40000000000 */
[----:B--2---:R-:W-:-:S04]  /*1610*/  SEL R3, RZ, 0x1, P0 ;  /* 0x00000001ff037807 */ /* 0x004fc80000000000 */
[----:B------:R-:W-:-:S07]  /*1620*/  LOP3.LUT R8, R8, R3, RZ, 0x3c, !PT ;  /* 0x0000000308087212 */ /* 0x000fce00078e3cff */
.L_x_18:
[----:B------:R-:W-:Y:S01]  /*1630*/  UMOV UR4, 0x400 ;  /* 0x0000040000047882 */ /* 0x000fe20000000000 */
[----:B------:R-:W-:Y:S01]  /*1640*/  SHF.L.U32 R2, R15, 0x1f, RZ ;  /* 0x0000001f0f027819 */ /* 0x000fe200000006ff */
[----:B-1----:R-:W-:Y:S01]  /*1650*/  ULEA UR4, UR37, UR4, 0x18 ;  /* 0x0000000425047291 */ /* 0x002fe2000f8ec0ff */
[----:B------:R-:W-:Y:S01]  /*1660*/  R2UR UR35, R21 ;  /* 0x00000000152372ca */ /* 0x000fe200000e0000 */
[----:B------:R-:W-:Y:S01]  /*1670*/  UISETP.GE.U32.AND UP0, UPT, UR13, 0xff, UPT ;  /* 0x000000ff0d00788c */ /* 0x000fe2000bf06070 */
[----:B------:R-:W-:Y:S01]  /*1680*/  R2UR UR11, R20 ;  /* 0x00000000140b72ca */ /* 0x000fe200000e0000 */
[----:B------:R-:W-:Y:S01]  /*1690*/  ULEA UR8, UR6, UR4, 0x3 ;  /* 0x0000000406087291 */ /* 0x000fe2000f8e18ff */
[----:B------:R-:W-:-:S08]  /*16a0*/  UMOV UR24, URZ ;  /* 0x000000ff00187c82 */ /* 0x000fd00008000000 */
[----:B------:R1:W2:Y:S01]  /*16b0*/  SYNCS.PHASECHK.TRANS64.TRYWAIT P0, [UR8+0x28], R2 ;  /* 0x00002802ff0075a7 */ /* 0x0002a20008001108 */
[----:B------:R-:W-:Y:S02]  /*16c0*/  USHF.L.U32 UR35, UR35, 0x6, URZ ;  /* 0x0000000623237899 */ /* 0x000fe400080006ff */
[----:B------:R-:W-:Y:S01]  /*16d0*/  USHF.L.U32 UR11, UR11, 0x7, URZ ;  /* 0x000000070b0b7899 */ /* 0x000fe200080006ff */
[----:B------:R-:W-:Y:S11]  /*16e0*/  BRA.U !UP0, `(.L_x_20) ;  /* 0x0000000108a87547 */ /* 0x000ff6000b800000 */
[----:B------:R-:W-:Y:S01]  /*16f0*/  UMOV UR16, URZ ;  /* 0x000000ff00107c82 */ /* 0x000fe20008000000 */
[----:B------:R-:W-:-:S05]  /*1700*/  UMOV UR17, UR6 ;  /* 0x0000000600117c82 */ /* 0x000fca0008000000 */
.L_x_25:
[----:B-1----:R-:W-:Y:S01]  /*1710*/  ULEA UR33, UR17, UR4, 0x3 ;  /* 0x0000000411217291 */ /* 0x002fe2000f8e18ff */
[----:B--2---:R-:W-:Y:S01]  /*1720*/  @!P5 MOV R3, 0x6000 ;  /* 0x000060000003d802 */ /* 0x004fe20000000f00 */
[----:B--2---:R-:W-:Y:S10]  /*1730*/  @P0 BRA `(.L_x_21) ;  /* 0x00000000000c0947 */ /* 0x004ff40003800000 */
[----:B------:R-:W-:-:S04]  /*1740*/  SHF.L.U32 R5, R15, 0x1f, RZ ;  /* 0x0000001f0f057819 */ /* 0x000fc800000006ff */
[----:B------:R-:W2:Y:S02]  /*1750*/  SYNCS.PHASECHK.TRANS64.TRYWAIT P0, [UR33+0x28], R5 ;  /* 0x00002805ff0075a7 */ /* 0x000ea40008001121 */
[----:B--2---:R-:W-:Y:S05]  /*1760*/  @!P0 BRA `(.L_x_22) ;  /* 0x0000005800cc8947 */ /* 0x004fea0003800000 */
.L_x_21:
[----:B------:R2:W-:Y:S01]  /*1770*/  @!P5 SYNCS.ARRIVE.TRANS64 RZ, [UR33], R3 ;  /* 0x00000003ffffd9a7 */ /* 0x0005e20008000021 */
[----:B------:R-:W-:Y:S04]  /*1780*/  BSSY.RECONVERGENT B0, `(.L_x_23) ;  /* 0x0000003000007945 */ /* 0x000fe80003800200 */
[----:B------:R-:W-:Y:S05]  /*1790*/  @P4 BRA `(.L_x_24) ;  /* 0x0000000000044947 */ /* 0x000fea0003800000 */
[----:B------:R-:W-:Y:S05]  /*17a0*/  BPT.TRAP 0x1 ;  /* 0x000000040000795c */ /* 0x000fea0000300000 */
.L_x_24:
[----:B------:R-:W-:Y:S05]  /*17b0*/  BSYNC.RECONVERGENT B0 ;  /* 0x0000000000007941 */ /* 0x000fea0003800200 */
.L_x_23:
[----:B------:R-:W-:Y:S02]  /*17c0*/  UIADD3 UR6, UPT, UPT, UR17, 0x1, URZ ;  /* 0x0000000111067890 */ /* 0x000fe4000fffe0ff */
[----:B------:R-:W-:Y:S02]  /*17d0*/  ULEA UR32, UR17, UR4, 0xd ;  /* 0x0000000411207291 */ /* 0x000fe4000f8e68ff */
[----:B------:R-:W-:Y:S02]  /*17e0*/  UISETP.NE.AND UP0, UPT, UR6, 0x5, UPT ;  /* 0x000000050600788c */ /* 0x000fe4000bf05270 */
[----:B------:R-:W-:Y:S02]  /*17f0*/  UIADD3 UR26, UP1, UPT, UR22, 0x80, URZ ;  /* 0x00000080161a7890 */ /* 0x000fe4000ff3e0ff */
[----:B------:R-:W-:Y:S02]  /*1800*/  USEL UR9, URZ, 0x1, UP0 ;  /* 0x00000001ff097887 */ /* 0x000fe40008000000 */
[----:B------:R-:W-:-:S02]  /*1810*/  USEL UR6, UR6, URZ, UP0 ;  /* 0x000000ff06067287 */ /* 0x000fc40008000000 */
[----:B------:R-:W-:Y:S02]  /*1820*/  UIADD3 UR20, UP0, UPT, UR22, 0x180, URZ ;  /* 0x0000018016147890 */ /* 0x000fe4000ff1e0ff */
[----:B------:R-:W-:Y:S01]  /*1830*/  ULEA UR8, UR6, UR4, 0x3 ;  /* 0x0000000406087291 */ /* 0x000fe2000f8e18ff */
[----:B------:R-:W-:Y:S01]  /*1840*/  LOP3.LUT R15, R15, UR9, RZ, 0x3c, !PT ;  /* 0x000000090f0f7c12 */ /* 0x000fe2000f8e3cff */
[----:B------:R-:W-:Y:S02]  /*1850*/  USHF.L.U32 UR34, UR16, 0x7, URZ ;  /* 0x0000000710227899 */ /* 0x000fe400080006ff */
[----:B------:R-:W-:Y:S01]  /*1860*/  UIADD3.X UR27, UPT, UPT, URZ, UR23, URZ, UP1, !UPT ;  /* 0x00000017ff1b7290 */ /* 0x000fe20008ffe4ff */
[----:B-1----:R-:W-:Y:S01]  /*1870*/  SHF.L.U32 R2, R15, 0x1f, RZ ;  /* 0x0000001f0f027819 */ /* 0x002fe200000006ff */
[----:B------:R-:W-:Y:S02]  /*1880*/  UIADD3 UR32, UPT, UPT, UR32, 0x4400, URZ ;  /* 0x0000440020207890 */ /* 0x000fe4000fffe0ff */
[----:B------:R-:W-:Y:S01]  /*1890*/  UIADD3.X UR21, UPT, UPT, URZ, UR23, URZ, UP0, !UPT ;  /* 0x00000017ff157290 */ /* 0x000fe200087fe4ff */
[----:B------:R1:W1:Y:S01]  /*18a0*/  SYNCS.PHASECHK.TRANS64.TRYWAIT P0, [UR8+0x28], R2 ;  /* 0x00002802ff0075a7 */ /* 0x0002620008001108 */
[----:B------:R-:W-:Y:S01]  /*18b0*/  ULEA UR8, UR17, UR4, 0xe ;  /* 0x0000000411087291 */ /* 0x000fe2000f8e70ff */
[----:B------:R-:W-:Y:S01]  /*18c0*/  UMOV UR18, 0x0 ;  /* 0x0000000000127882 */ /* 0x000fe20000000000 */
[----:B------:R-:W-:-:S02]  /*18d0*/  UMOV UR19, 0x10000000 ;  /* 0x1000000000137882 */ /* 0x000fc40000000000 */
[----:B------:R-:W-:Y:S01]  /*18e0*/  UIADD3 UR8, UPT, UPT, UR8, 0xe400, URZ ;  /* 0x0000e40008087890 */ /* 0x000fe2000fffe0ff */
[----:B------:R1:W-:Y:S01]  /*18f0*/  UTMALDG.3D [UR32], [UR26], desc[UR18] ;  /* 0x000012201a0075b4 */ /* 0x0003e20008011000 */
[----:B------:R-:W-:Y:S01]  /*1900*/  UMOV UR12, UR36 ;  /* 0x00000024000c7c82 */ /* 0x000fe20008000000 */
[----:B------:R-:W-:Y:S01]  /*1910*/  UMOV UR9, UR33 ;  /* 0x0000002100097c82 */ /* 0x000fe20008000000 */
[----:B------:R-:W-:Y:S01]  /*1920*/  UMOV UR10, UR34 ;  /* 0x00000022000a7c82 */ /* 0x000fe20008000000 */
[----:B------:R-:W-:Y:S01]  /*1930*/  UIADD3 UR16, UPT, UPT, UR16, 0x1, URZ ;  /* 0x0000000110107890 */ /* 0x000fe2000fffe0ff */
[----:B------:R-:W-:Y:S01]  /*1940*/  UMOV UR24, UR5 ;  /* 0x0000000500187c82 */ /* 0x000fe20008000000 */
[----:B------:R-:W-:Y:S02]  /*1950*/  UMOV UR17, UR6 ;  /* 0x0000000600117c82 */ /* 0x000fe40008000000 */
[----:B------:R1:W-:Y:S01]  /*1960*/  UTMALDG.3D [UR8], [UR20], desc[UR18] ;  /* 0x00001208140075b4 */ /* 0x0003e20008011000 */
[----:B------:R-:W-:-:S09]  /*1970*/  UISETP.NE.AND UP0, UPT, UR16, UR5, UPT ;  /* 0x000000051000728c */ /* 0x000fd2000bf05270 */
[----:B------:R-:W-:Y:S05]  /*1980*/  BRA.U UP0, `(.L_x_25) ;  /* 0xfffffffd00607547 */ /* 0x000fea000b83ffff */
.L_x_20:
[----:B-1----:R-:W-:Y:S01]  /*1990*/  ULEA UR8, UR6, UR4, 0x3 ;  /* 0x0000000406087291 */ /* 0x002fe2000f8e18ff */
[----:B------:R-:W-:Y:S01]  /*19a0*/  SHF.L.U32 R2, R15, 0x1f, RZ ;  /* 0x0000001f0f027819 */ /* 0x000fe200000006ff */
[----:B------:R-:W-:Y:S01]  /*19b0*/  @!P1 SYNCS.ARRIVE.TRANS64.A1T0 RZ, [UR4+0x78], RZ ;  /* 0x000078ffffff99a7 */ /* 0x000fe20008100004 */
[----:B------:R-:W-:-:S06]  /*19c0*/  UISETP.GT.AND UP0, UPT, UR15, UR14, UPT ;  /* 0x0000000e0f00728c */ /* 0x000fcc000bf04270 */
[----:B--2---:R1:W2:Y:S03]  /*19d0*/  SYNCS.PHASECHK.TRANS64.TRYWAIT P0, [UR8+0x28], R2 ;  /* 0x00002802ff0075a7 */ /* 0x0042a60008001108 */
[----:B------:R-:W-:Y:S05]  /*19e0*/  BRA.U !UP0, `(.L_x_26) ;  /* 0x0000000108ac7547 */ /* 0x000fea000b800000 */
[----:B------:R-:W-:Y:S01]  /*19f0*/  UIADD3 UR21, UPT, UPT, UR7, UR24, URZ ;  /* 0x0000001807157290 */ /* 0x000fe2000fffe0ff */
[----:B------:R-:W-:-:S11]  /*1a00*/  UMOV UR25, UR6 ;  /* 0x0000000600197c82 */ /* 0x000fd60008000000 */
.L_x_31:
[----:B-1----:R-:W-:Y:S01]  /*1a10*/  ULEA UR17, UR25, UR4, 0x3 ;  /* 0x0000000419117291 */ /* 0x002fe2000f8e18ff */
[----:B--2---:R-:W-:Y:S01]  /*1a20*/  @!P5 MOV R3, 0x6000 ;  /* 0x000060000003d802 */ /* 0x004fe20000000f00 */
[----:B--2---:R-:W-:Y:S10]  /*1a30*/  @P0 BRA `(.L_x_27) ;  /* 0x00000000000c0947 */ /* 0x004ff40003800000 */
[----:B------:R-:W-:-:S04]  /*1a40*/  SHF.L.U32 R5, R15, 0x1f, RZ ;  /* 0x0000001f0f057819 */ /* 0x000fc800000006ff */
[----:B------:R-:W2:Y:S02]  /*1a50*/  SYNCS.PHASECHK.TRANS64.TRYWAIT P0, [UR17+0x28], R5 ;  /* 0x00002805ff0075a7 */ /* 0x000ea40008001111 */
[----:B--2---:R-:W-:Y:S05]  /*1a60*/  @!P0 BRA `(.L_x_28) ;  /* 0x0000005800248947 */ /* 0x004fea0003800000 */
.L_x_27:
[----:B------:R2:W-:Y:S01]  /*1a70*/  @!P5 SYNCS.ARRIVE.TRANS64 RZ, [UR17], R3 ;  /* 0x00000003ffffd9a7 */ /* 0x0005e20008000011 */
[----:B------:R-:W-:Y:S04]  /*1a80*/  BSSY.RECONVERGENT B0, `(.L_x_29) ;  /* 0x0000003000007945 */ /* 0x000fe80003800200 */
[----:B------:R-:W-:Y:S05]  /*1a90*/  @P4 BRA `(.L_x_30) ;  /* 0x0000000000044947 */ /* 0x000fea0003800000 */
[----:B------:R-:W-:Y:S05]  /*1aa0*/  BPT.TRAP 0x1 ;  /* 0x000000040000795c */ /* 0x000fea0000300000 */
.L_x_30:
[----:B------:R-:W-:Y:S05]  /*1ab0*/  BSYNC.RECONVERGENT B0 ;  /* 0x0000000000007941 */ /* 0x000fea0003800200 */
.L_x_29:
        /* <DEDUP_REMOVED lines=10> */
[----:B------:R-:W-:Y:S01]  /*1b60*/  UIADD3 UR16, UPT, UPT, UR16, 0x4400, URZ ;  /* 0x0000440010107890 */ /* 0x000fe2000fffe0ff */
[----:B-1----:R-:W-:Y:S01]  /*1b70*/  SHF.L.U32 R2, R15, 0x1f, RZ ;  /* 0x0000001f0f027819 */ /* 0x002fe200000006ff */
[----:B------:R-:W-:Y:S02]  /*1b80*/  UIADD3.X UR31, UPT, UPT, URZ, UR23, URZ, UP1, !UPT ;  /* 0x00000017ff1f7290 */ /* 0x000fe40008ffe4ff */
[----:B------:R-:W-:Y:S01]  /*1b90*/  UIADD3.X UR29, UPT, UPT, URZ, UR23, URZ, UP0, !UPT ;  /* 0x00000017ff1d7290 */ /* 0x000fe200087fe4ff */
[----:B------:R1:W1:Y:S01]  /*1ba0*/  SYNCS.PHASECHK.TRANS64.TRYWAIT P0, [UR8+0x28], R2 ;  /* 0x00002802ff0075a7 */ /* 0x0002620008001108 */
[----:B------:R-:W-:Y:S01]  /*1bb0*/  ULEA UR8, UR25, UR4, 0xe ;  /* 0x0000000419087291 */ /* 0x000fe2000f8e70ff */
[----:B------:R-:W-:Y:S01]  /*1bc0*/  UMOV UR26, 0x0 ;  /* 0x00000000001a7882 */ /* 0x000fe20000000000 */
[----:B------:R-:W-:-:S02]  /*1bd0*/  UMOV UR27, 0x10000000 ;  /* 0x10000000001b7882 */ /* 0x000fc40000000000 */
[----:B------:R-:W-:Y:S01]  /*1be0*/  UIADD3 UR8, UPT, UPT, UR8, 0xe400, URZ ;  /* 0x0000e40008087890 */ /* 0x000fe2000fffe0ff */
[----:B------:R-:W-:Y:S01]  /*1bf0*/  UMOV UR19, UR35 ;  /* 0x0000002300137c82 */ /* 0x000fe20008000000 */
[----:B------:R-:W-:Y:S01]  /*1c00*/  UMOV UR20, UR36 ;  /* 0x0000002400147c82 */ /* 0x000fe20008000000 */
[----:B------:R-:W-:Y:S01]  /*1c10*/  UMOV UR12, UR36 ;  /* 0x00000024000c7c82 */ /* 0x000fe20008000000 */
[----:B------:R-:W-:Y:S01]  /*1c20*/  UMOV UR9, UR17 ;  /* 0x0000001100097c82 */ /* 0x000fe20008000000 */
[----:B------:R-:W-:Y:S01]  /*1c30*/  UMOV UR10, UR18 ;  /* 0x00000012000a7c82 */ /* 0x000fe20008000000 */
[----:B------:R1:W-:Y:S01]  /*1c40*/  UTMALDG.3D [UR16], [UR30], desc[UR26] ;  /* 0x00001a101e0075b4 */ /* 0x0003e20008011000 */
[----:B------:R-:W-:Y:S01]  /*1c50*/  UIADD3 UR24, UPT, UPT, UR24, 0x1, URZ ;  /* 0x0000000118187890 */ /* 0x000fe2000fffe0ff */
[----:B------:R-:W-:-:S03]  /*1c60*/  UMOV UR25, UR6 ;  /* 0x0000000600197c82 */ /* 0x000fc60008000000 */
[----:B------:R-:W-:Y:S01]  /*1c70*/  UISETP.NE.AND UP0, UPT, UR24, UR21, UPT ;  /* 0x000000151800728c */ /* 0x000fe2000bf05270 */
[----:B------:R1:W-:Y:S08]  /*1c80*/  UTMALDG.3D [UR8], [UR28], desc[UR26] ;  /* 0x00001a081c0075b4 */ /* 0x0003f00008011000 */
[----:B------:R-:W-:Y:S05]  /*1c90*/  BRA.U UP0, `(.L_x_31) ;  /* 0xfffffffd005c7547 */ /* 0x000fea000b83ffff */
.L_x_26:
[----:B-1----:R-:W-:Y:S01]  /*1ca0*/  LEA R2, R14, UR4, 0x3 ;  /* 0x000000040e027c11 */ /* 0x002fe2000f8e18ff */
[----:B------:R-:W-:Y:S01]  /*1cb0*/  NOP ;  /* 0x0000000000007918 */ /* 0x000fe20000000000 */
[----:B--2---:R-:W-:Y:S02]  /*1cc0*/  SHF.L.U32 R3, R12, 0x1f, RZ ;  /* 0x0000001f0c037819 */ /* 0x004fe400000006ff */
[----:B------:R-:W-:Y:S02]  /*1cd0*/  LEA R4, R14, UR4, 0x4 ;  /* 0x000000040e047c11 */ /* 0x000fe4000f8e20ff */
[----:B------:R-:W1:Y:S02]  /*1ce0*/  SYNCS.PHASECHK.TRANS64.TRYWAIT P0, [R2+URZ+0x80], R3 ;  /* 0x00008003020075a7 */ /* 0x000e6400080011ff */
[----:B-1----:R-:W-:Y:S05]  /*1cf0*/  @!P0 BRA `(.L_x_32) ;  /* 0x0000005400988947 */ /* 0x002fea0003800000 */
.L_x_109:
[----:B------:R-:W2:Y:S01]  /*1d00*/  LDS.128 R4, [R4+0x110] ;  /* 0x0001100004047984 */ /* 0x000ea20000000c00 */
[----:B---3--:R-:W-:Y:S01]  /*1d10*/  ISETP.GE.AND P0, PT, R40, 0x1, PT ;  /* 0x000000012800780c */ /* 0x008fe20003f06270 */
[----:B-1----:R-:W-:Y:S01]  /*1d20*/  VIADD R2, R2, 0x90 ;  /* 0x0000009002027836 */ /* 0x002fe20000000000 */
[----:B------:R-:W-:Y:S01]  /*1d30*/  @!PT LDS RZ, [RZ] ;  /* 0x00000000fffff984 */ /* 0x000fe20000000800 */
[----:B------:R-:W-:Y:S01]  /*1d40*/  @!PT LDS RZ, [RZ] ;  /* 0x00000000fffff984 */ /* 0x000fe20000000800 */
[----:B------:R-:W-:Y:S01]  /*1d50*/  @!PT LDS RZ, [RZ] ;  /* 0x00000000fffff984 */ /* 0x000fe20000000800 */
[----:B------:R-:W-:Y:S01]  /*1d60*/  @!PT LDS RZ, [RZ] ;  /* 0x00000000fffff984 */ /* 0x000fe20000000800 */
[----:B------:R1:W-:Y:S06]  /*1d70*/  MEMBAR.ALL.CTA ;  /* 0x0000000000007992 */ /* 0x0003ec0000008000 */
[----:B-1----:R-:W1:Y:S01]  /*1d80*/  FENCE.VIEW.ASYNC.S ;  /* 0x00000000000073c6 */ /* 0x002e620000000000 */
[----:B------:R-:W-:-:S04]  /*1d90*/  PRMT R2, RZ, 0x654, R2 ;  /* 0x00000654ff027816 */ /* 0x000fc80000000002 */
[----:B-1----:R1:W-:Y:S01]  /*1da0*/  SYNCS.ARRIVE.TRANS64.RED.A1T0 RZ, [R2+URZ], RZ ;  /* 0x000000ff02ff79a7 */ /* 0x0023e200081004ff */
[----:B--2---:R-:W-:-:S13]  /*1db0*/  LOP3.LUT P2, RZ, R6, 0x1, RZ, 0xc0, !PT ;  /* 0x0000000106ff7812 */ /* 0x004fda000784c0ff */
[----:B------:R-:W-:Y:S01]  /*1dc0*/  @P2 SHF.R.U32.HI R3, RZ, 0x10, R5 ;  /* 0x00000010ff032819 */ /* 0x000fe20000011605 */
[----:B------:R-:W-:Y:S01]  /*1dd0*/  VOTEU.ANY UP0, P2 ;  /* 0x0000000000ff7886 */ /* 0x000fe20001000100 */
[----:B------:R-:W-:Y:S02]  /*1de0*/  @P2 MOV R13, R4 ;  /* 0x00000004000d2202 */ /* 0x000fe40000000f00 */
[----:B------:R-:W-:Y:S02]  /*1df0*/  @P2 R2UR.BROADCAST UR8, R3 ;  /* 0x00000000030822ca */ /* 0x000fe400008e0000 */
[----:B------:R-:W-:-:S11]  /*1e00*/  @P2 LOP3.LUT R11, R5, 0xffff, RZ, 0xc0, !PT ;  /* 0x0000ffff050b2812 */ /* 0x000fd600078ec0ff */
[----:B------:R-:W-:Y:S01]  /*1e10*/  @UP0 UMOV UR36, UR8 ;  /* 0x0000000800240c82 */ /* 0x000fe20008000000 */
[----:B-1----:R-:W-:Y:S05]  /*1e20*/  @!P0 BRA `(.L_x_33) ;  /* 0x0000000000b88947 */ /* 0x002fea0003800000 */
[----:B------:R-:W4:Y:S01]  /*1e30*/  LDC.64 R4, c[0x0][0xb18] ;  /* 0x0002c600ff047b82 */ /* 0x000f220000000a00 */
[----:B------:R-:W-:-:S07]  /*1e40*/  ISETP.NE.AND P3, PT, R40, 0x1, PT ;  /* 0x000000012800780c */ /* 0x000fce0003f65270 */
[----:B------:R-:W1:Y:S08]  /*1e50*/  LDC.64 R6, c[0x0][0xb10] ;  /* 0x0002c400ff067b82 */ /* 0x000e700000000a00 */
[----:B------:R-:W2:Y:S08]  /*1e60*/  LDC R16, c[0x0][0xb20] ;  /* 0x0002c800ff107b82 */ /* 0x000eb00000000800 */
[----:B------:R-:W3:Y:S01]  /*1e70*/  LDC R18, c[0x0][0xb0c] ;  /* 0x0002c300ff127b82 */ /* 0x000ee20000000800 */
[----:B----4-:R-:W-:Y:S01]  /*1e80*/  IMAD.HI.U32 R17, R0, R5, RZ ;  /* 0x0000000500117227 */ /* 0x010fe200078e00ff */
[----:B------:R-:W-:-:S03]  /*1e90*/  ISETP.NE.AND P0, PT, R4, 0x1, PT ;  /* 0x000000010400780c */ /* 0x000fc60003f05270 */
[----:B------:R-:W-:-:S03]  /*1ea0*/  IMAD.HI.U32 R5, R11, R5, RZ ;  /* 0x000000050b057227 */ /* 0x000fc600078e00ff */
[----:B------:R-:W4:Y:S01]  /*1eb0*/  LDC.64 R2, c[0x0][0xb28] ;  /* 0x0002ca00ff027b82 */ /* 0x000f220000000a00 */
[----:B-1----:R-:W-:-:S04]  /*1ec0*/  IMAD.HI.U32 R20, R9, R6, RZ ;  /* 0x0000000609147227 */ /* 0x002fc800078e00ff */
[----:B------:R-:W-:Y:S01]  /*1ed0*/  IMAD.HI.U32 R22, R13, R6, RZ ;  /* 0x000000060d167227 */ /* 0x000fe200078e00ff */
[----:B------:R-:W-:Y:S02]  /*1ee0*/  SHF.R.U32.HI R20, RZ, R7, R20 ;  /* 0x00000007ff147219 */ /* 0x000fe40000011614 */
[-C--:B--2---:R-:W-:Y:S02]  /*1ef0*/  SHF.R.U32.HI R17, RZ, R16.reuse, R17 ;  /* 0x00000010ff117219 */ /* 0x084fe40000011611 */
[----:B------:R-:W-:Y:S02]  /*1f00*/  SHF.R.U32.HI R16, RZ, R16, R5 ;  /* 0x00000010ff107219 */ /* 0x000fe40000011605 */
[----:B------:R-:W-:Y:S02]  /*1f10*/  SEL R17, R0, R17, !P0 ;  /* 0x0000001100117207 */ /* 0x000fe40004000000 */
[----:B------:R-:W-:Y:S02]  /*1f20*/  SHF.R.U32.HI R22, RZ, R7, R22 ;  /* 0x00000007ff167219 */ /* 0x000fe40000011616 */
[----:B---3--:R-:W-:-:S02]  /*1f30*/  ISETP.NE.AND P1, PT, R18, 0x1, PT ;  /* 0x000000011200780c */ /* 0x008fc40003f25270 */
[----:B------:R-:W-:Y:S02]  /*1f40*/  SEL R5, R11, R16, !P0 ;  /* 0x000000100b057207 */ /* 0x000fe40004000000 */
[----:B------:R-:W-:Y:S02]  /*1f50*/  SEL R19, R9, R20, !P1 ;  /* 0x0000001409137207 */ /* 0x000fe40004800000 */
[----:B------:R-:W-:Y:S01]  /*1f60*/  SEL R7, R13, R22, !P1 ;  /* 0x000000160d077207 */ /* 0x000fe20004800000 */
[----:B----4-:R-:W-:-:S04]  /*1f70*/  IMAD.HI.U32 R20, R17, R2, RZ ;  /* 0x0000000211147227 */ /* 0x010fc800078e00ff */
[----:B------:R-:W-:Y:S01]  /*1f80*/  IMAD.HI.U32 R6, R19, R2, RZ ;  /* 0x0000000213067227 */ /* 0x000fe200078e00ff */
[----:B------:R-:W-:-:S04]  /*1f90*/  @P3 SHF.R.U32.HI R17, RZ, R3, R20 ;  /* 0x00000003ff113219 */ /* 0x000fc80000011614 */
        /* <DEDUP_REMOVED lines=8> */
[----:B------:R-:W-:-:S04]  /*2020*/  @!P0 IMAD.HI.U32 R16, R7, R2, RZ ;  /* 0x0000000207108227 */ /* 0x000fc800078e00ff */
[----:B------:R-:W-:Y:S01]  /*2030*/  IMAD.MOV R2, RZ, RZ, -R6 ;  /* 0x000000ffff027224 */ /* 0x000fe200078e0a06 */
[----:B------:R-:W-:-:S03]  /*2040*/  @!P0 SHF.R.U32.HI R16, RZ, R3, R16 ;  /* 0x00000003ff108219 */ /* 0x000fc60000011610 */
[----:B------:R-:W-:Y:S01]  /*2050*/  IMAD R2, R40, R2, R5 ;  /* 0x0000000228027224 */ /* 0x000fe200078e0205 */
[----:B------:R-:W-:Y:S02]  /*2060*/  @!P0 SEL R3, R7, R16, !P3 ;  /* 0x0000001007038207 */ /* 0x000fe40005800000 */
[----:B------:R-:W-:-:S03]  /*2070*/  IADD3 R16, PT, PT, -R5, RZ, RZ ;  /* 0x000000ff05107210 */ /* 0x000fc60007ffe1ff */
[--C-:B------:R-:W-:Y:S02]  /*2080*/  @!P0 IMAD.IADD R6, R6, 0x1, -R3.reuse ;  /* 0x0000000106068824 */ /* 0x100fe400078e0a03 */
[----:B------:R-:W-:Y:S01]  /*2090*/  @!P0 IMAD R3, R2, R19, R3 ;  /* 0x0000001302038224 */ /* 0x000fe200078e0203 */
[----:B------:R-:W-:Y:S01]  /*20a0*/  IADD3 R2, PT, PT, -R7, RZ, RZ ;  /* 0x000000ff07027210 */ /* 0x000fe20007ffe1ff */
[----:B------:R-:W-:Y:S02]  /*20b0*/  @!P0 IMAD R5, R40, R6, R7 ;  /* 0x0000000628058224 */ /* 0x000fe400078e0207 */
[----:B------:R-:W-:Y:S02]  /*20c0*/  IMAD R11, R4, R16, R11 ;  /* 0x00000010040b7224 */ /* 0x000fe400078e020b */
[----:B------:R-:W-:Y:S02]  /*20d0*/  @!P0 IMAD.MOV.U32 R7, RZ, RZ, R3 ;  /* 0x000000ffff078224 */ /* 0x000fe400078e0003 */
[----:B------:R-:W-:-:S02]  /*20e0*/  IMAD R2, R18, R2, R13 ;  /* 0x0000000212027224 */ /* 0x000fc400078e020d */
[----:B------:R-:W-:Y:S02]  /*20f0*/  IMAD R11, R5, R4, R11 ;  /* 0x00000004050b7224 */ /* 0x000fe400078e020b */
[----:B------:R-:W-:Y:S02]  /*2100*/  IMAD R13, R7, R18, R2 ;  /* 0x00000012070d7224 */ /* 0x000fe400078e0202 */
.L_x_33:
[----:B------:R-:W1:Y:S02]  /*2110*/  LDCU UR8, c[0x0][0xb30] ;  /* 0x00016600ff0877ac */ /* 0x000e640008000800 */
[----:B-1----:R-:W-:-:S09]  /*2120*/  UISETP.NE.AND UP0, UPT, UR8, 0x1, UPT ;  /* 0x000000010800788c */ /* 0x002fd2000bf05270 */
[----:B------:R-:W-:Y:S05]  /*2130*/  BRA.U UP0, `(.L_x_34) ;  /* 0x0000000100407547 */ /* 0x000fea000b800000 */
[----:B------:R-:W1:Y:S08]  /*2140*/  LDC.64 R4, c[0x0][0xb10] ;  /* 0x0002c400ff047b82 */ /* 0x000e700000000a00 */
[----:B------:R-:W2:Y:S08]  /*2150*/  LDC.64 R2, c[0x0][0xb18] ;  /* 0x0002c600ff027b82 */ /* 0x000eb00000000a00 */
[----:B------:R-:W3:Y:S08]  /*2160*/  LDC R6, c[0x0][0xb20] ;  /* 0x0002c800ff067b82 */ /* 0x000ef00000000800 */
[----:B------:R-:W4:Y:S01]  /*2170*/  LDC R16, c[0x0][0xb0c] ;  /* 0x0002c300ff107b82 */ /* 0x000f220000000800 */
[----:B-1----:R-:W-:-:S05]  /*2180*/  IMAD.HI.U32 R4, R13, R4, RZ ;  /* 0x000000040d047227 */ /* 0x002fca00078e00ff */
[----:B------:R-:W-:Y:S01]  /*2190*/  SHF.R.U32.HI R4, RZ, R5, R4 ;  /* 0x00000005ff047219 */ /* 0x000fe20000011604 */
[----:B--2---:R-:W-:Y:S01]  /*21a0*/  IMAD.HI.U32 R3, R11, R3, RZ ;  /* 0x000000030b037227 */ /* 0x004fe200078e00ff */
[----:B------:R-:W-:-:S04]  /*21b0*/  ISETP.NE.AND P0, PT, R2, 0x1, PT ;  /* 0x000000010200780c */ /* 0x000fc80003f05270 */
[----:B---3--:R-:W-:-:S04]  /*21c0*/  SHF.R.U32.HI R6, RZ, R6, R3 ;  /* 0x00000006ff067219 */ /* 0x008fc80000011603 */
[----:B------:R-:W-:Y:S02]  /*21d0*/  SEL R3, R11, R6, !P0 ;  /* 0x000000060b037207 */ /* 0x000fe40004000000 */
[----:B----4-:R-:W-:-:S04]  /*21e0*/  ISETP.NE.AND P1, PT, R16, 0x1, PT ;  /* 0x000000011000780c */ /* 0x010fc80003f25270 */
[----:B------:R-:W-:-:S05]  /*21f0*/  SEL R4, R13, R4, !P1 ;  /* 0x000000040d047207 */ /* 0x000fca0004800000 */
[----:B------:R-:W-:Y:S02]  /*2200*/  IMAD.IADD R5, R3, 0x1, -R4 ;  /* 0x0000000103057824 */ /* 0x000fe400078e0a04 */
[----:B------:R-:W-:Y:S02]  /*2210*/  IMAD.IADD R3, R4, 0x1, -R3 ;  /* 0x0000000104037824 */ /* 0x000fe400078e0a03 */
[----:B------:R-:W-:Y:S02]  /*2220*/  IMAD R13, R5, R16, R13 ;  /* 0x00000010050d7224 */ /* 0x000fe400078e020d */
[----:B------:R-:W-:-:S07]  /*2230*/  IMAD R11, R3, R2, R11 ;  /* 0x00000002030b7224 */ /* 0x000fce00078e020b */
.L_x_34:
[----:B------:R-:W-:Y:S01]  /*2240*/  VIADD R14, R14, 0x1 ;  /* 0x000000010e0e7836 */ /* 0x000fe20000000000 */
[----:B------:R-:W-:Y:S01]  /*2250*/  PLOP3.LUT P1, PT, PT, PT, PT, 0x80, 0x8 ;  /* 0x000000000008781c */ /* 0x000fe20003f2f070 */
[----:B------:R-:W-:Y:S02]  /*2260*/  IMAD.IADD R21, R13, 0x1, R96 ;  /* 0x000000010d157824 */ /* 0x000fe400078e0260 */
[----:B------:R-:W-:Y:S01]  /*2270*/  IMAD.IADD R20, R11, 0x1, R94 ;  /* 0x000000010b147824 */ /* 0x000fe200078e025e */
[----:B------:R-:W-:-:S04]  /*2280*/  ISETP.NE.AND P0, PT, R14, 0x2, PT ;  /* 0x000000020e00780c */ /* 0x000fc80003f05270 */
[----:B------:R-:W-:Y:S02]  /*2290*/  SEL R3, RZ, 0x1, P0 ;  /* 0x00000001ff037807 */ /* 0x000fe40000000000 */
[----:B------:R-:W-:Y:S02]  /*22a0*/  SEL R14, R14, RZ, P0 ;  /* 0x000000ff0e0e7207 */ /* 0x000fe40000000000 */
[----:B------:R-:W-:Y:S01]  /*22b0*/  LOP3.LUT R12, R12, R3, RZ, 0x3c, !PT ;  /* 0x000000030c0c7212 */ /* 0x000fe200078e3cff */
[----:B------:R-:W-:Y:S06]  /*22c0*/  @P2 BRA `(.L_x_35) ;  /* 0xfffffff000982947 */ /* 0x000fec000383ffff */
[----:B------:R-:W-:Y:S01]  /*22d0*/  UIADD3 UR4, UPT, UPT, UR4, 0x28, URZ ;  /* 0x0000002804047890 */ /* 0x000fe2000fffe0ff */
[----:B------:R-:W-:-:S03]  /*22e0*/  SHF.L.U32 R3, R15, 0x1f, RZ ;  /* 0x0000001f0f037819 */ /* 0x000fc600000006ff */
[----:B------:R-:W-:-:S09]  /*22f0*/  ULEA UR5, UR6, UR4, 0x3 ;  /* 0x0000000406057291 */ /* 0x000fd2000f8e18ff */
[----:B------:R-:W1:Y:S02]  /*2300*/  SYNCS.PHASECHK.TRANS64.TRYWAIT P0, [UR5], R3 ;  /* 0x00000003ff0075a7 */ /* 0x000e640008001105 */
[----:B-1----:R-:W-:Y:S05]  /*2310*/  @!P0 BRA `(.L_x_36) ;  /* 0x0000005000248947 */ /* 0x002fea0003800000 */
.L_x_111:
[----:B------:R-:W-:-:S04]  /*2320*/  UIADD3 UR6, UPT, UPT, UR6, 0x1, URZ ;  /* 0x0000000106067890 */ /* 0x000fc8000fffe0ff */
[----:B------:R-:W-:-:S04]  /*2330*/  UISETP.NE.AND UP0, UPT, UR6, 0x5, UPT ;  /* 0x000000050600788c */ /* 0x000fc8000bf05270 */
[----:B------:R-:W-:Y:S02]  /*2340*/  USEL UR7, URZ, 0x1, UP0 ;  /* 0x00000001ff077887 */ /* 0x000fe40008000000 */
[----:B------:R-:W-:-:S04]  /*2350*/  USEL UR6, UR6, URZ, UP0 ;  /* 0x000000ff06067287 */ /* 0x000fc80008000000 */
[----:B------:R-:W-:Y:S01]  /*2360*/  ULEA UR5, UR6, UR4, 0x3 ;  /* 0x0000000406057291 */ /* 0x000fe2000f8e18ff */
[----:B------:R-:W-:-:S04]  /*2370*/  LOP3.LUT R2, R15, UR7, RZ, 0x3c, !PT ;  /* 0x000000070f027c12 */ /* 0x000fc8000f8e3cff */
[----:B-1----:R-:W-:-:S04]  /*2380*/  SHF.L.U32 R3, R2, 0x1f, RZ ;  /* 0x0000001f02037819 */ /* 0x002fc800000006ff */
[----:B------:R-:W1:Y:S02]  /*2390*/  SYNCS.PHASECHK.TRANS64.TRYWAIT P0, [UR5], R3 ;  /* 0x00000003ff0075a7 */ /* 0x000e640008001105 */
[----:B-1----:R-:W-:Y:S05]  /*23a0*/  @!P0 BRA `(.L_x_37) ;  /* 0x0000005000188947 */ /* 0x002fea0003800000 */
.L_x_113:
        /* <DEDUP_REMOVED lines=9> */
.L_x_115:
        /* <DEDUP_REMOVED lines=9> */
.L_x_117:
[----:B------:R-:W-:-:S04]  /*24d0*/  UIADD3 UR6, UPT, UPT, UR6, 0x1, URZ ;  /* 0x0000000106067890 */ /* 0x000fc8000fffe0ff */
[----:B------:R-:W-:-:S04]  /*24e0*/  UISETP.NE.AND UP0, UPT, UR6, 0x5, UPT ;  /* 0x000000050600788c */ /* 0x000fc8000bf05270 */
[----:B------:R-:W-:Y:S02]  /*24f0*/  USEL UR5, URZ, 0x1, UP0 ;  /* 0x00000001ff057887 */ /* 0x000fe40008000000 */
[----:B------:R-:W-:-:S04]  /*2500*/  USEL UR6, UR6, URZ, UP0 ;  /* 0x000000ff06067287 */ /* 0x000fc80008000000 */
[----:B------:R-:W-:Y:S01]  /*2510*/  ULEA UR6, UR6, UR4, 0x3 ;  /* 0x0000000406067291 */ /* 0x000fe2000f8e18ff */
[----:B-1----:R-:W-:-:S04]  /*2520*/  LOP3.LUT R3, R2, UR5, RZ, 0x3c, !PT ;  /* 0x0000000502037c12 */ /* 0x002fc8000f8e3cff */
[----:B------:R-:W-:Y:S01]  /*2530*/  SHF.L.U32 R3, R3, 0x1f, RZ ;  /* 0x0000001f03037819 */ /* 0x000fe200000006ff */
[----:B----4-:R-:W-:-:S07]  /*2540*/  IMAD.U32 R0, RZ, RZ, UR6 ;  /* 0x00000006ff007e24 */ /* 0x010fce000f8e00ff */
.L_x_40:
[----:B-1----:R1:W2:Y:S02]  /*2550*/  SYNCS.PHASECHK.TRANS64.TRYWAIT P0, [R0+URZ], R3 ;  /* 0x00000003000075a7 */ /* 0x0022a400080011ff */
[----:B--2---:R-:W-:Y:S05]  /*2560*/  @!P0 NANOSLEEP.SYNCS 0x989680 ;  /* 0x009896800000895d */ /* 0x004fea0003900000 */
[----:B------:R-:W2:Y:S02]  /*2570*/  @!P0 SYNCS.PHASECHK.TRANS64 P0, [R0+URZ], R3 ;  /* 0x00000003000085a7 */ /* 0x000ea400080010ff */
[----:B--2---:R-:W-:Y:S05]  /*2580*/  @P0 EXIT ;  /* 0x000000000000094d */ /* 0x004fea0003800000 */
[----:B------:R-:W-:Y:S05]  /*2590*/  BRA `(.L_x_40) ;  /* 0xfffffffc00ec7947 */ /* 0x000fea000383ffff */
.L_x_17:
[----:B------:R-:W-:-:S04]  /*25a0*/  UISETP.NE.AND UP1, UPT, UR37, URZ, UPT ;  /* 0x000000ff2500728c */ /* 0x000fc8000bf25270 */
[----:B------:R-:W-:-:S09]  /*25b0*/  UISETP.NE.OR UP1, UPT, UR8, 0x1, UP1 ;  /* 0x000000010800788c */ /* 0x000fd20008f25670 */
[----:B------:R-:W-:Y:S05]  /*25c0*/  BRA.U UP1, `(.L_x_41) ;  /* 0x0000000501487547 */ /* 0x000fea000b800000 */
[----:B------:R-:W-:Y:S01]  /*25d0*/  ISETP.NE.AND P2, PT, R2, RZ, PT ;  /* 0x000000ff0200720c */ /* 0x000fe20003f45270 */
[----:B------:R-:W-:Y:S01]  /*25e0*/  IMAD.MOV.U32 R12, RZ, RZ, 0x1 ;  /* 0x00000001ff0c7424 */ /* 0x000fe200078e00ff */
[----:B------:R-:W-:Y:S02]  /*25f0*/  CS2R R10, SRZ ;  /* 0x00000000000a7805 */ /* 0x000fe4000001ff00 */
[----:B------:R-:W-:Y:S01]  /*2600*/  CS2R R8, SRZ ;  /* 0x0000000000087805 */ /* 0x000fe2000001ff00 */
[----:B------:R-:W-:Y:S01]  /*2610*/  UMOV UR4, 0x400 ;  /* 0x0000040000047882 */ /* 0x000fe20000000000 */
[----:B------:R-:W-:Y:S01]  /*2620*/  UMOV UR6, URZ ;  /* 0x000000ff00067c82 */ /* 0x000fe20008000000 */
[----:B------:R-:W-:-:S12]  /*2630*/  ULEA UR37, UR37, UR4, 0x18 ;  /* 0x0000000425257291 */ /* 0x000fd8000f8ec0ff */
.L_x_45:
[----:B------:R-:W-:Y:S02]  /*2640*/  LEA R0, R8, UR37, 0x3 ;  /* 0x0000002508007c11 */ /* 0x000fe4000f8e18ff */
[----:B------:R-:W-:-:S03]  /*2650*/  SHF.L.U32 R5, R9, 0x1f, RZ ;  /* 0x0000001f09057819 */ /* 0x000fc600000006ff */
[----:B------:R-:W-:Y:S01]  /*2660*/  VIADD R4, R0, 0xf0 ;  /* 0x000000f000047836 */ /* 0x000fe20000000000 */
[----:B------:R-:W1:Y:S02]  /*2670*/  SYNCS.PHASECHK.TRANS64.TRYWAIT P0, [R0+URZ+0xe0], R5 ;  /* 0x0000e005000075a7 */ /* 0x000e6400080011ff */
[----:B-1----:R-:W-:Y:S05]  /*2680*/  @!P0 BRA `(.L_x_42) ;  /* 0x0000004c00a88947 */ /* 0x002fea0003800000 */
.L_x_118:
[----:B------:R-:W-:Y:S01]  /*2690*/  ULEA UR5, UR6, UR37, 0x3 ;  /* 0x0000002506057291 */ /* 0x000fe2000f8e18ff */
[----:B------:R-:W-:Y:S02]  /*26a0*/  PRMT R4, RZ, 0x654, R4 ;  /* 0x00000654ff047816 */ /* 0x000fe40000000004 */
[----:B-1----:R-:W-:Y:S01]  /*26b0*/  SHF.L.U32 R5, R12, 0x1f, RZ ;  /* 0x0000001f0c057819 */ /* 0x002fe200000006ff */
[----:B------:R-:W-:Y:S01]  /*26c0*/  UIADD3 UR4, UPT, UPT, UR5, 0x80, URZ ;  /* 0x0000008005047890 */ /* 0x000fe2000fffe0ff */
[----:B------:R1:W-:Y:S05]  /*26d0*/  SYNCS.ARRIVE.TRANS64.RED.A1T0 RZ, [R4+URZ], RZ ;  /* 0x000000ff04ff79a7 */ /* 0x0003ea00081004ff */
[----:B------:R-:W-:Y:S01]  /*26e0*/  IMAD.U32 R7, RZ, RZ, UR4 ;  /* 0x00000004ff077e24 */ /* 0x000fe2000f8e00ff */
[----:B------:R-:W2:Y:S04]  /*26f0*/  SYNCS.PHASECHK.TRANS64.TRYWAIT P0, [UR5+0x90], R5 ;  /* 0x00009005ff0075a7 */ /* 0x000ea80008001105 */
[----:B------:R-:W-:Y:S01]  /*2700*/  PRMT R6, R2, 0x654, R7 ;  /* 0x0000065402067816 */ /* 0x000fe20000000007 */
[----:B-1----:R-:W-:Y:S01]  /*2710*/  @!P2 IMAD.MOV.U32 R4, RZ, RZ, 0x10 ;  /* 0x00000010ff04a424 */ /* 0x002fe200078e00ff */
[----:B--2---:R-:W-:Y:S06]  /*2720*/  @!P0 BRA `(.L_x_43) ;  /* 0x0000004c00948947 */ /* 0x004fec0003800000 */
.L_x_120:
[----:B------:R-:W-:Y:S01]  /*2730*/  ULEA UR4, UR6, UR37, 0x4 ;  /* 0x0000002506047291 */ /* 0x000fe2000f8e20ff */
[----:B------:R-:W-:Y:S01]  /*2740*/  SEL R3, R6, R3, !P2 ;  /* 0x0000000306037207 */ /* 0x000fe20005000000 */
[----:B------:R-:W-:Y:S01]  /*2750*/  UIADD3 UR5, UPT, UPT, UR5, 0x80, URZ ;  /* 0x0000008005057890 */ /* 0x000fe2000fffe0ff */
[----:B-1----:R-:W-:Y:S01]  /*2760*/  LEA R0, R11, UR37, 0x3 ;  /* 0x000000250b007c11 */ /* 0x002fe2000f8e18ff */
[----:B------:R-:W-:Y:S01]  /*2770*/  UIADD3 UR4, UPT, UPT, UR4, 0x110, URZ ;  /* 0x0000011004047890 */ /* 0x000fe2000fffe0ff */
[----:B------:R-:W-:Y:S01]  /*2780*/  SHF.L.U32 R5, R10, 0x1f, RZ ;  /* 0x0000001f0a057819 */ /* 0x000fe200000006ff */
[----:B------:R1:W-:Y:S01]  /*2790*/  @!P2 SYNCS.ARRIVE.TRANS64.RED RZ, [R3+URZ], R4 ;  /* 0x0000000403ffa9a7 */ /* 0x0003e200080004ff */
[----:B------:R-:W-:Y:S01]  /*27a0*/  UIADD3 UR6, UPT, UPT, UR6, 0x1, URZ ;  /* 0x0000000106067890 */ /* 0x000fe2000fffe0ff */
[----:B------:R-:W-:-:S03]  /*27b0*/  VIADD R8, R8, 0x1 ;  /* 0x0000000108087836 */ /* 0x000fc60000000000 */
[----:B------:R-:W-:Y:S02]  /*27c0*/  UISETP.NE.AND UP0, UPT, UR6, 0x2, UPT ;  /* 0x000000020600788c */ /* 0x000fe4000bf05270 */
[----:B------:R-:W-:Y:S06]  /*27d0*/  UGETNEXTWORKID.BROADCAST [UR4], [UR5] ;  /* 0x00000000040073ca */ /* 0x000fec0008000100 */
[----:B------:R-:W-:Y:S01]  /*27e0*/  USEL UR4, URZ, 0x1, UP0 ;  /* 0x00000001ff047887 */ /* 0x000fe20008000000 */
[----:B------:R-:W-:Y:S01]  /*27f0*/  ISETP.NE.AND P0, PT, R8, 0x2, PT ;  /* 0x000000020800780c */ /* 0x000fe20003f05270 */
[----:B------:R-:W-:Y:S01]  /*2800*/  USEL UR6, UR6, URZ, UP0 ;  /* 0x000000ff06067287 */ /* 0x000fe20008000000 */
[----:B------:R-:W2:Y:S03]  /*2810*/  SYNCS.PHASECHK.TRANS64.TRYWAIT P1, [R0+URZ+0x80], R5 ;  /* 0x00008005000075a7 */ /* 0x000ea600080211ff */
[----:B------:R-:W-:Y:S01]  /*2820*/  LOP3.LUT R12, R12, UR4, RZ, 0x3c, !PT ;  /* 0x000000040c0c7c12 */ /* 0x000fe2000f8e3cff */
[----:B-12---:R-:W-:Y:S07]  /*2830*/  @!P1 BRA `(.L_x_44) ;  /* 0x0000004c00689947 */ /* 0x006fee0003800000 */
.L_x_121:
[C---:B------:R-:W-:Y:S01]  /*2840*/  LEA R4, R11.reuse, UR37, 0x4 ;  /* 0x000000250b047c11 */ /* 0x040fe2000f8e20ff */
[----:B-1----:R-:W-:Y:S01]  /*2850*/  VIADD R0, R0, 0x90 ;  /* 0x0000009000007836 */ /* 0x002fe20000000000 */
[----:B------:R-:W-:Y:S01]  /*2860*/  SEL R8, R8, RZ, P0 ;  /* 0x000000ff08087207 */ /* 0x000fe20000000000 */
[----:B------:R-:W-:-:S03]  /*2870*/  VIADD R11, R11, 0x1 ;  /* 0x000000010b0b7836 */ /* 0x000fc60000000000 */
[----:B------:R-:W1:Y:S01]  /*2880*/  LDS.128 R4, [R4+0x110] ;  /* 0x0001100004047984 */ /* 0x000e620000000c00 */
[----:B------:R-:W-:Y:S02]  /*2890*/  PRMT R0, RZ, 0x654, R0 ;  /* 0x00000654ff007816 */ /* 0x000fe40000000000 */
[C---:B------:R-:W-:Y:S01]  /*28a0*/  ISETP.NE.AND P1, PT, R11.reuse, 0x2, PT ;  /* 0x000000020b00780c */ /* 0x040fe20003f25270 */
[----:B------:R-:W-:Y:S01]  /*28b0*/  @!PT LDS RZ, [RZ] ;  /* 0x00000000fffff984 */ /* 0x000fe20000000800 */
[----:B------:R-:W-:Y:S01]  /*28c0*/  @!PT LDS RZ, [RZ] ;  /* 0x00000000fffff984 */ /* 0x000fe20000000800 */
[----:B------:R-:W-:Y:S01]  /*28d0*/  @!PT LDS RZ, [RZ] ;  /* 0x00000000fffff984 */ /* 0x000fe20000000800 */
[----:B------:R-:W-:Y:S01]  /*28e0*/  @!PT LDS RZ, [RZ] ;  /* 0x00000000fffff984 */ /* 0x000fe20000000800 */
[----:B------:R2:W-:Y:S06]  /*28f0*/  MEMBAR.ALL.CTA ;  /* 0x0000000000007992 */ /* 0x0005ec0000008000 */
[----:B--2---:R-:W2:Y:S01]  /*2900*/  FENCE.VIEW.ASYNC.S ;  /* 0x00000000000073c6 */ /* 0x004ea20000000000 */
[----:B------:R-:W-:Y:S01]  /*2910*/  SEL R11, R11, RZ, P1 ;  /* 0x000000ff0b0b7207 */ /* 0x000fe20000800000 */
[----:B--2---:R2:W-:Y:S01]  /*2920*/  SYNCS.ARRIVE.TRANS64.RED.A1T0 RZ, [R0+URZ], RZ ;  /* 0x000000ff00ff79a7 */ /* 0x0045e200081004ff */
[----:B-1----:R-:W-:-:S02]  /*2930*/  LOP3.LUT P3, RZ, R6, 0x1, RZ, 0xc0, !PT ;  /* 0x0000000106ff7812 */ /* 0x002fc4000786c0ff */
[----:B------:R-:W-:-:S04]  /*2940*/  SEL R5, RZ, 0x1, P1 ;  /* 0x00000001ff057807 */ /* 0x000fc80000800000 */
[----:B------:R-:W-:Y:S02]  /*2950*/  LOP3.LUT R10, R10, R5, RZ, 0x3c, !PT ;  /* 0x000000050a0a7212 */ /* 0x000fe400078e3cff */
[----:B--2---:R-:W-:-:S04]  /*2960*/  SEL R0, RZ, 0x1, P0 ;  /* 0x00000001ff007807 */ /* 0x004fc80000000000 */
[----:B------:R-:W-:Y:S01]  /*2970*/  LOP3.LUT R9, R9, R0, RZ, 0x3c, !PT ;  /* 0x0000000009097212 */ /* 0x000fe200078e3cff */
[----:B------:R-:W-:Y:S06]  /*2980*/  @P3 BRA `(.L_x_45) ;  /* 0xfffffffc002c3947 */ /* 0x000fec000383ffff */
[----:B------:R-:W-:Y:S01]  /*2990*/  ULEA UR5, UR6, UR37, 0x3 ;  /* 0x0000002506057291 */ /* 0x000fe2000f8e18ff */
[----:B------:R-:W-:-:S08]  /*29a0*/  SHF.L.U32 R3, R12, 0x1f, RZ ;  /* 0x0000001f0c037819 */ /* 0x000fd000000006ff */
[----:B------:R-:W1:Y:S02]  /*29b0*/  SYNCS.PHASECHK.TRANS64 P0, [UR5+0x90], R3 ;  /* 0x00009003ff0075a7 */ /* 0x000e640008001005 */
[----:B-1----:R-:W-:Y:S05]  /*29c0*/  @P0 BRA `(.L_x_46) ;  /* 0x0000000000080947 */ /* 0x002fea0003800000 */
[----:B------:R-:W1:Y:S02]  /*29d0*/  SYNCS.PHASECHK.TRANS64.TRYWAIT P0, [UR5+0x90], R3 ;  /* 0x00009003ff0075a7 */ /* 0x000e640008001105 */
[----:B-1----:R-:W-:Y:S05]  /*29e0*/  @!P0 BRA `(.L_x_47) ;  /* 0x0000004c00108947 */ /* 0x002fea0003800000 */
.L_x_46:
[----:B------:R-:W-:-:S04]  /*29f0*/  UIADD3 UR4, UPT, UPT, UR6, 0x1, URZ ;  /* 0x0000000106047890 */ /* 0x000fc8000fffe0ff */
[----:B------:R-:W-:-:S04]  /*2a00*/  UISETP.NE.AND UP0, UPT, UR4, 0x2, UPT ;  /* 0x000000020400788c */ /* 0x000fc8000bf05270 */
[----:B------:R-:W-:Y:S02]  /*2a10*/  USEL UR7, URZ, 0x1, UP0 ;  /* 0x00000001ff077887 */ /* 0x000fe40008000000 */
[----:B------:R-:W-:-:S04]  /*2a20*/  USEL UR4, UR4, URZ, UP0 ;  /* 0x000000ff04047287 */ /* 0x000fc80008000000 */
[----:B------:R-:W-:Y:S01]  /*2a30*/  ULEA UR4, UR4, UR37, 0x3 ;  /* 0x0000002504047291 */ /* 0x000fe2000f8e18ff */
[----:B-1----:R-:W-:-:S04]  /*2a40*/  LOP3.LUT R3, R12, UR7, RZ, 0x3c, !PT ;  /* 0x000000070c037c12 */ /* 0x002fc8000f8e3cff */
[----:B------:R-:W-:-:S04]  /*2a50*/  SHF.L.U32 R0, R3, 0x1f, RZ ;  /* 0x0000001f03007819 */ /* 0x000fc800000006ff */
[----:B------:R-:W1:Y:S02]  /*2a60*/  SYNCS.PHASECHK.TRANS64 P0, [UR4+0x90], R0 ;  /* 0x00009000ff0075a7 */ /* 0x000e640008001004 */
[----:B-1----:R-:W-:Y:S05]  /*2a70*/  @P0 EXIT ;  /* 0x000000000000094d */ /* 0x002fea0003800000 */
[----:B------:R-:W-:Y:S02]  /*2a80*/  SHF.L.U32 R3, R3, 0x1f, RZ ;  /* 0x0000001f03037819 */ /* 0x000fe400000006ff */
[----:B------:R-:W-:-:S07]  /*2a90*/  MOV R0, UR4 ;  /* 0x0000000400007c02 */ /* 0x000fce0008000f00 */
.L_x_48:
[----:B-1----:R1:W2:Y:S02]  /*2aa0*/  SYNCS.PHASECHK.TRANS64.TRYWAIT P0, [R0+URZ+0x90], R3 ;  /* 0x00009003000075a7 */ /* 0x0022a400080011ff */
[----:B--2---:R-:W-:Y:S05]  /*2ab0*/  @!P0 NANOSLEEP.SYNCS 0x989680 ;  /* 0x009896800000895d */ /* 0x004fea0003900000 */
[----:B------:R-:W2:Y:S02]  /*2ac0*/  @!P0 SYNCS.PHASECHK.TRANS64 P0, [R0+URZ+0x90], R3 ;  /* 0x00009003000085a7 */ /* 0x000ea400080010ff */
[----:B--2---:R-:W-:Y:S05]  /*2ad0*/  @P0 EXIT ;  /* 0x000000000000094d */ /* 0x004fea0003800000 */
[----:B------:R-:W-:Y:S05]  /*2ae0*/  BRA `(.L_x_48) ;  /* 0xfffffffc00ec7947 */ /* 0x000fea000383ffff */
.L_x_41:
[----:B------:R-:W-:-:S09]  /*2af0*/  UISETP.NE.AND UP1, UPT, UR8, URZ, UPT ;  /* 0x000000ff0800728c */ /* 0x000fd2000bf25270 */
[----:B------:R-:W-:Y:S05]  /*2b00*/  BRA.U UP1, `(.L_x_49) ;  /* 0x0000000d01cc7547 */ /* 0x000fea000b800000 */
[----:B------:R-:W-:Y:S01]  /*2b10*/  UMOV UR4, 0x40 ;  /* 0x0000004000047882 */ /* 0x000fe20000000000 */
[----:B------:R-:W-:Y:S01]  /*2b20*/  NOP ;  /* 0x0000000000007918 */ /* 0x000fe20000000000 */
[----:B------:R-:W-:Y:S01]  /*2b30*/  ULEA UR4, UR37, UR4, 0x18 ;  /* 0x0000000425047291 */ /* 0x000fe2000f8ec0ff */
[----:B------:R-:W-:Y:S02]  /*2b40*/  UMOV UR5, 0x400 ;  /* 0x0000040000057882 */ /* 0x000fe40000000000 */
[----:B------:R-:W-:-:S06]  /*2b50*/  ULEA UR37, UR37, UR5, 0x18 ;  /* 0x0000000525257291 */ /* 0x000fcc000f8ec0ff */
[----:B------:R-:W1:Y:S02]  /*2b60*/  LDS.U8 R0, [UR4+0x1c] ;  /* 0x00001c04ff007984 */ /* 0x000e640008000000 */
[----:B-1----:R-:W-:-:S13]  /*2b70*/  ISETP.NE.AND P0, PT, R0, RZ, PT ;  /* 0x000000ff0000720c */ /* 0x002fda0003f05270 */
[----:B------:R-:W-:Y:S05]  /*2b80*/  @P0 BRA `(.L_x_50) ;  /* 0x0000000000580947 */ /* 0x000fea0003800000 */
[----:B------:R-:W-:-:S13]  /*2b90*/  ELECT P0, URZ, PT ;  /* 0x0000000000ff782f */ /* 0x000fda0003800000 */
[----:B------:R-:W-:Y:S05]  /*2ba0*/  @!P0 BRA `(.L_x_51) ;  /* 0x0000000000608947 */ /* 0x000fea0003800000 */
[----:B------:R-:W-:Y:S01]  /*2bb0*/  UMOV UR5, 0x10 ;  /* 0x0000001000057882 */ /* 0x000fe20000000000 */
[----:B------:R-:W-:Y:S01]  /*2bc0*/  HFMA2 R0, -RZ, RZ, 0, 5.9604644775390625e-08 ;  /* 0x00000001ff007431 */ /* 0x000fe200000001ff */
[----:B------:R-:W-:-:S03]  /*2bd0*/  MOV R2, 0xffff ;  /* 0x0000ffff00027802 */ /* 0x000fc60000000f00 */
[----:B------:R-:W-:Y:S04]  /*2be0*/  DEPBAR.LE SB1, 0x36 ;  /* 0x00009d800000791a */ /* 0x000fe80000000000 */
[----:B------:R-:W1:Y:S02]  /*2bf0*/  UTCATOMSWS.FIND_AND_SET.ALIGN UP0, UR5, UR5 ;  /* 0x00000005000575e3 */ /* 0x000e640008000800 */
[----:B-1----:R-:W-:Y:S01]  /*2c00*/  MOV R3, UR5 ;  /* 0x0000000500037c02 */ /* 0x002fe20008000f00 */
[----:B------:R-:W-:Y:S06]  /*2c10*/  BRA.U UP0, `(.L_x_52) ;  /* 0x0000000100187547 */ /* 0x000fec000b800000 */
.L_x_53:
[----:B------:R-:W-:Y:S05]  /*2c20*/  NANOSLEEP 0x64 ;  /* 0x000000640000795d */ /* 0x000fea0003800000 */
[----:B------:R-:W-:-:S05]  /*2c30*/  UMOV UR5, 0x10 ;  /* 0x0000001000057882 */ /* 0x000fca0000000000 */
[----:B------:R-:W-:Y:S04]  /*2c40*/  DEPBAR.LE SB1, 0x36 ;  /* 0x00009d800000791a */ /* 0x000fe80000000000 */
[----:B------:R-:W1:Y:S02]  /*2c50*/  UTCATOMSWS.FIND_AND_SET.ALIGN UP0, UR5, UR5 ;  /* 0x00000005000575e3 */ /* 0x000e640008000800 */
[----:B-1----:R-:W-:Y:S01]  /*2c60*/  MOV R3, UR5 ;  /* 0x0000000500037c02 */ /* 0x002fe20008000f00 */
[----:B------:R-:W-:Y:S05]  /*2c70*/  BRA.U !UP0, `(.L_x_53) ;  /* 0xfffffffd08e87547 */ /* 0x000fea000b83ffff */
.L_x_52:
[-C--:B------:R-:W-:Y:S02]  /*2c80*/  SHF.L.U32 R2, R2, R3.reuse, RZ ;  /* 0x0000000302027219 */ /* 0x080fe400000006ff */
[----:B------:R-:W-:Y:S01]  /*2c90*/  SHF.L.U32 R0, R0, R3, RZ ;  /* 0x0000000300007219 */ /* 0x000fe200000006ff */
[----:B------:R-:W-:Y:S02]  /*2ca0*/  IMAD.SHL.U32 R3, R3, 0x20, RZ ;  /* 0x0000002003037824 */ /* 0x000fe400078e00ff */
[----:B------:R1:W-:Y:S04]  /*2cb0*/  ATOMS.OR RZ, [UR4+0x14], R2 ;  /* 0x00001402ffff798c */ /* 0x0003e8000b000004 */
[----:B------:R1:W-:Y:S04]  /*2cc0*/  ATOMS.OR RZ, [UR4+0x18], R0 ;  /* 0x00001800ffff798c */ /* 0x0003e8000b000004 */
[----:B------:R1:W-:Y:S01]  /*2cd0*/  STS [UR37+0x130], R3 ;  /* 0x00013003ff007988 */ /* 0x0003e20008000825 */
[----:B------:R-:W-:Y:S05]  /*2ce0*/  BRA `(.L_x_51) ;  /* 0x0000000000107947 */ /* 0x000fea0003800000 */
.L_x_50:
[----:B------:R-:W-:Y:S02]  /*2cf0*/  MOV R0, 0xffffffff ;  /* 0xffffffff00007802 */ /* 0x000fe40000000f00 */
[----:B------:R-:W-:-:S03]  /*2d00*/  MOV R2, 0x2d30 ;  /* 0x00002d3000027802 */ /* 0x000fc60000000f00 */
[----:B------:R1:W-:Y:S04]  /*2d10*/  STS [UR37+0x130], R0 ;  /* 0x00013000ff007988 */ /* 0x0003e80008000825 */
[----:B-1-3-5:R-:W-:Y:S05]  /*2d20*/  CALL.REL.NOINC `($__internal_1_$__cuda_sm10x_tcgen05_guardrail_trap_phase_invalid_during_alloc) ;  /* 0x0000004c00cc7944 */ /* 0x02afea0003c00000 */
.L_x_51:
[----:B------:R-:W-:Y:S05]  /*2d30*/  WARPSYNC.ALL ;  /* 0x0000000000007948 */ /* 0x000fea0003800000 */
[----:B------:R-:W2:Y:S01]  /*2d40*/  S2UR UR5, SR_CgaCtaId ;  /* 0x00000000000579c3 */ /* 0x000ea20000008800 */
[----:B------:R-:W-:Y:S01]  /*2d50*/  UMOV UR4, 0x400 ;  /* 0x0000040000047882 */ /* 0x000fe20000000000 */
[----:B------:R-:W-:-:S06]  /*2d60*/  NOP ;  /* 0x0000000000007918 */ /* 0x000fcc0000000000 */
[----:B------:R-:W-:Y:S06]  /*2d70*/  BAR.ARV 0x6, 0xa0 ;  /* 0x0182800000007b1d */ /* 0x000fec0000002000 */
[----:B------:R-:W4:Y:S01]  /*2d80*/  LDCU UR7, c[0x0][0x38c] ;  /* 0x00007180ff0777ac */ /* 0x000f220008000800 */
[----:B------:R-:W-:Y:S01]  /*2d90*/  IMAD.MOV.U32 R11, RZ, RZ, 0x1 ;  /* 0x00000001ff0b7424 */ /* 0x000fe200078e00ff */
[----:B------:R-:W-:Y:S01]  /*2da0*/  CS2R R8, SRZ ;  /* 0x0000000000087805 */ /* 0x000fe2000001ff00 */
[----:B------:R-:W-:Y:S01]  /*2db0*/  IMAD.MOV.U32 R10, RZ, RZ, RZ ;  /* 0x000000ffff0a7224 */ /* 0x000fe200078e00ff */
[----:B------:R-:W3:Y:S01]  /*2dc0*/  LDCU UR6, c[0x0][0x38c] ;  /* 0x00007180ff0677ac */ /* 0x000ee20008000800 */
[----:B------:R-:W-:Y:S01]  /*2dd0*/  UMOV UR15, URZ ;  /* 0x000000ff000f7c82 */ /* 0x000fe20008000000 */
[----:B------:R-:W-:Y:S01]  /*2de0*/  UMOV UR14, URZ ;  /* 0x000000ff000e7c82 */ /* 0x000fe20008000000 */
[----:B--2---:R-:W-:Y:S01]  /*2df0*/  ULEA UR5, UR5, UR4, 0x18 ;  /* 0x0000000405057291 */ /* 0x004fe2000f8ec0ff */
[----:B------:R-:W-:Y:S01]  /*2e00*/  UMOV UR24, 0x0 ;  /* 0x0000000000187882 */ /* 0x000fe20000000000 */
[----:B------:R-:W-:-:S02]  /*2e10*/  UMOV UR25, 0x4200010 ;  /* 0x0420001000197882 */ /* 0x000fc40000000000 */
[----:B------:R-:W-:Y:S02]  /*2e20*/  UIADD3 UR10, UPT, UPT, UR5, 0x4400, URZ ;  /* 0x00004400050a7890 */ /* 0x000fe4000fffe0ff */
[----:B------:R-:W-:Y:S02]  /*2e30*/  UIADD3 UR11, UPT, UPT, UR5, 0xe400, URZ ;  /* 0x0000e400050b7890 */ /* 0x000fe4000fffe0ff */
[----:B----4-:R-:W-:Y:S01]  /*2e40*/  UIADD3 UR7, UPT, UPT, UR7, 0x7f, URZ ;  /* 0x0000007f07077890 */ /* 0x010fe2000fffe0ff */
[----:B-1----:R-:W1:Y:S01]  /*2e50*/  LDS R0, [UR5+0x130] ;  /* 0x00013005ff007984 */ /* 0x002e620008000800 */
[----:B------:R-:W-:Y:S02]  /*2e60*/  USHF.R.U32.HI UR10, URZ, 0x4, UR10 ;  /* 0x00000004ff0a7899 */ /* 0x000fe4000801160a */
[----:B------:R-:W-:Y:S02]  /*2e70*/  USHF.R.S32.HI UR4, URZ, 0x1f, UR7 ;  /* 0x0000001fff047899 */ /* 0x000fe40008011407 */
[----:B------:R-:W-:-:S02]  /*2e80*/  USHF.R.U32.HI UR11, URZ, 0x4, UR11 ;  /* 0x00000004ff0b7899 */ /* 0x000fc4000801160b */
[----:B------:R-:W-:Y:S02]  /*2e90*/  ULEA.HI UR4, UR4, UR7, URZ, 0x7 ;  /* 0x0000000704047291 */ /* 0x000fe4000f8f38ff */
[----:B------:R-:W-:Y:S02]  /*2ea0*/  ULOP3.LUT UR10, UR10, 0x3fff, URZ, 0xc0, !UPT ;  /* 0x00003fff0a0a7892 */ /* 0x000fe4000f8ec0ff */
[----:B------:R-:W-:Y:S02]  /*2eb0*/  USHF.R.S32.HI UR4, URZ, 0x7, UR4 ;  /* 0x00000007ff047899 */ /* 0x000fe40008011404 */
[----:B------:R-:W-:Y:S02]  /*2ec0*/  ULOP3.LUT UR11, UR11, 0x3fff, URZ, 0xc0, !UPT ;  /* 0x00003fff0b0b7892 */ /* 0x000fe4000f8ec0ff */
[----:B------:R-:W-:Y:S01]  /*2ed0*/  UISETP.LT.AND UP0, UPT, UR4, 0x1, UPT ;  /* 0x000000010400788c */ /* 0x000fe2000bf01270 */
[----:B------:R-:W-:Y:S01]  /*2ee0*/  UMOV UR22, 0x0 ;  /* 0x0000000000167882 */ /* 0x000fe20000000000 */
[----:B------:R-:W-:-:S02]  /*2ef0*/  UMOV UR23, 0x4200010 ;  /* 0x0420001000177882 */ /* 0x000fc40000000000 */
[----:B------:R-:W-:Y:S02]  /*2f00*/  USEL UR9, UR4, 0x1, !UP0 ;  /* 0x0000000104097887 */ /* 0x000fe4000c000000 */
[----:B------:R-:W-:Y:S02]  /*2f10*/  ULOP3.LUT UR10, UR10, 0x10000, URZ, 0xfc, !UPT ;  /* 0x000100000a0a7892 */ /* 0x000fe4000f8efcff */
[----:B------:R-:W-:Y:S02]  /*2f20*/  ULOP3.LUT UR11, UR11, 0x10000, URZ, 0xfc, !UPT ;  /* 0x000100000b0b7892 */ /* 0x000fe4000f8efcff */
[----:B------:R-:W-:Y:S02]  /*2f30*/  UIADD3 UR9, UPT, UPT, -UR9, URZ, URZ ;  /* 0x000000ff09097290 */ /* 0x000fe4000fffe1ff */
[----:B---3--:R-:W-:Y:S01]  /*2f40*/  UISETP.GE.AND UP3, UPT, UR6, 0x1, UPT ;  /* 0x000000010600788c */ /* 0x008fe2000bf66270 */
[----:B------:R-:W-:Y:S01]  /*2f50*/  UMOV UR20, 0x0 ;  /* 0x0000000000147882 */ /* 0x000fe20000000000 */
[----:B------:R-:W-:Y:S01]  /*2f60*/  UMOV UR21, 0x4200010 ;  /* 0x0420001000157882 */ /* 0x000fe20000000000 */
[----:B------:R-:W-:Y:S01]  /*2f70*/  UMOV UR18, 0x0 ;  /* 0x0000000000127882 */ /* 0x000fe20000000000 */
[----:B------:R-:W-:Y:S01]  /*2f80*/  UMOV UR19, 0x4200010 ;  /* 0x0420001000137882 */ /* 0x000fe20000000000 */
[----:B-1----:R-:W-:-:S15]  /*2f90*/  R2UR UR16, R0 ;  /* 0x00000000001072ca */ /* 0x002fde00000e0000 */
.L_x_60:
[----:B------:R-:W-:Y:S02]  /*2fa0*/  LEA R0, R10, UR5, 0x3 ;  /* 0x000000050a007c11 */ /* 0x000fe4000f8e18ff */
[----:B------:R-:W-:Y:S02]  /*2fb0*/  SHF.L.U32 R5, R9, 0x1f, RZ ;  /* 0x0000001f09057819 */ /* 0x000fe400000006ff */
[----:B------:R-:W-:Y:S01]  /*2fc0*/  PLOP3.LUT P0, PT, PT, PT, UP3, 0x80, 0x8 ;  /* 0x000000000008781c */ /* 0x000fe20003f0f038 */
[----:B------:R-:W-:Y:S01]  /*2fd0*/  VIADD R3, R0, 0x90 ;  /* 0x0000009000037836 */ /* 0x000fe20000000000 */
[----:B-1----:R-:W1:Y:S02]  /*2fe0*/  SYNCS.PHASECHK.TRANS64.TRYWAIT P1, [R0+URZ+0x80], R5 ;  /* 0x00008005000075a7 */ /* 0x002e6400080211ff */
[----:B-1-3--:R-:W-:Y:S09]  /*2ff0*/  @!P1 BRA `(.L_x_54) ;  /* 0x0000004400a49947 */ /* 0x00aff20003800000 */
.L_x_123:
[----:B------:R-:W-:Y:S01]  /*3000*/  LEA R4, R10, UR5, 0x4 ;  /* 0x000000050a047c11 */ /* 0x000fe2000f8e20ff */
[----:B------:R-:W-:Y:S01]  /*3010*/  @UP3 ULEA UR6, UR14, UR5, 0x3 ;  /* 0x000000050e063291 */ /* 0x000fe2000f8e18ff */
[----:B------:R-:W-:Y:S01]  /*3020*/  PLOP3.LUT P2, PT, PT, PT, PT, 0x80, 0x8 ;  /* 0x000000000008781c */ /* 0x000fe20003f4f070 */
[----:B------:R-:W-:Y:S01]  /*3030*/  ULEA UR7, UR15, UR5, 0x3 ;  /* 0x000000050f077291 */ /* 0x000fe2000f8e18ff */
[----:B------:R-:W-:Y:S02]  /*3040*/  PRMT R3, RZ, 0x654, R3 ;  /* 0x00000654ff037816 */ /* 0x000fe40000000003 */
[----:B-1----:R-:W1:Y:S01]  /*3050*/  LDS.128 R4, [R4+0x110] ;  /* 0x0001100004047984 */ /* 0x002e620000000c00 */
[----:B------:R-:W-:Y:S02]  /*3060*/  @P0 SHF.L.U32 R2, R8, 0x1f, RZ ;  /* 0x0000001f08020819 */ /* 0x000fe400000006ff */
[----:B------:R-:W-:Y:S01]  /*3070*/  SHF.L.U32 R0, R11, 0x1f, RZ ;  /* 0x0000001f0b007819 */ /* 0x000fe200000006ff */
[----:B------:R-:W-:Y:S01]  /*3080*/  @!PT LDS RZ, [RZ] ;  /* 0x00000000fffff984 */ /* 0x000fe20000000800 */
[----:B------:R-:W-:Y:S01]  /*3090*/  @!PT LDS RZ, [RZ] ;  /* 0x00000000fffff984 */ /* 0x000fe20000000800 */
[----:B------:R-:W-:Y:S01]  /*30a0*/  @!PT LDS RZ, [RZ] ;  /* 0x00000000fffff984 */ /* 0x000fe20000000800 */
[----:B------:R-:W-:Y:S01]  /*30b0*/  @!PT LDS RZ, [RZ] ;  /* 0x00000000fffff984 */ /* 0x000fe20000000800 */
[----:B------:R2:W-:Y:S06]  /*30c0*/  MEMBAR.ALL.CTA ;  /* 0x0000000000007992 */ /* 0x0005ec0000008000 */
[----:B--2---:R-:W2:Y:S02]  /*30d0*/  FENCE.VIEW.ASYNC.S ;  /* 0x00000000000073c6 */ /* 0x004ea40000000000 */
[----:B--2---:R2:W-:Y:S01]  /*30e0*/  SYNCS.ARRIVE.TRANS64.RED.A1T0 RZ, [R3+URZ], RZ ;  /* 0x000000ff03ff79a7 */ /* 0x0045e200081004ff */
[----:B------:R2:W3:Y:S01]  /*30f0*/  @P0 SYNCS.PHASECHK.TRANS64.TRYWAIT P2, [UR6], R2 ;  /* 0x00000002ff0005a7 */ /* 0x0004e20008041106 */
[----:B------:R-:W-:Y:S01]  /*3100*/  ULEA.HI UR6, UR15, UR15, URZ, 0x1 ;  /* 0x0000000f0f067291 */ /* 0x000fe2000f8f08ff */
[----:B-1----:R-:W-:-:S03]  /*3110*/  LOP3.LUT P1, RZ, R6, 0x1, RZ, 0xc0, !PT ;  /* 0x0000000106ff7812 */ /* 0x002fc6000782c0ff */
[----:B------:R-:W-:Y:S02]  /*3120*/  USHF.L.U32 UR8, UR6, 0x6, URZ ;  /* 0x0000000606087899 */ /* 0x000fe400080006ff */
[----:B------:R-:W-:Y:S02]  /*3130*/  ULOP3.LUT UR6, UR6, 0xffe, URZ, 0xc0, !UPT ;  /* 0x00000ffe06067892 */ /* 0x000fe4000f8ec0ff */
[----:B------:R-:W-:Y:S02]  /*3140*/  ULOP3.LUT UR8, UR8, 0xffffff80, URZ, 0xc0, !UPT ;  /* 0xffffff8008087892 */ /* 0x000fe4000f8ec0ff */
[----:B------:R-:W-:Y:S02]  /*3150*/  UIADD3 UR6, UPT, UPT, -UR6, UR15, URZ ;  /* 0x0000000f06067290 */ /* 0x000fe4000fffe1ff */
[----:B------:R-:W-:Y:S01]  /*3160*/  UIADD3 UR8, UPT, UPT, UR16, UR8, URZ ;  /* 0x0000000810087290 */ /* 0x000fe2000fffe0ff */
[----:B------:R-:W1:Y:S03]  /*3170*/  SYNCS.PHASECHK.TRANS64.TRYWAIT P0, [UR7+0xc0], R0 ;  /* 0x0000c000ff0075a7 */ /* 0x000e660008001107 */
[----:B------:R-:W-:Y:S01]  /*3180*/  ULEA UR8, UR6, UR8, 0x14 ;  /* 0x0000000806087291 */ /* 0x000fe2000f8ea0ff */
[----:B-123--:R-:W-:Y:S11]  /*3190*/  @!P0 BRA `(.L_x_55) ;  /* 0x0000004400508947 */ /* 0x00eff60003800000 */
.L_x_125:
[----:B------:R-:W-:Y:S01]  /*31a0*/  IADD3 R10, PT, PT, R10, 0x1, RZ ;  /* 0x000000010a0a7810 */ /* 0x000fe20007ffe0ff */
[----:B------:R-:W-:Y:S06]  /*31b0*/  BRA.U !UP3, `(.L_x_56) ;  /* 0x000000010bc07547 */ /* 0x000fec000b800000 */
[----:B------:R-:W-:Y:S01]  /*31c0*/  UPLOP3.LUT UP4, UPT, UPT, UPT, UPT, 0x40, 0x4 ;  /* 0x000000000004789c */ /* 0x000fe20003f8e870 */
[----:B------:R-:W-:Y:S01]  /*31d0*/  UMOV UR13, UR9 ;  /* 0x00000009000d7c82 */ /* 0x000fe20008000000 */
[----:B------:R-:W-:Y:S01]  /*31e0*/  UMOV UR12, UR4 ;  /* 0x00000004000c7c82 */ /* 0x000fe20008000000 */
[----:B------:R-:W-:-:S08]  /*31f0*/  UMOV UR17, UR14 ;  /* 0x0000000e00117c82 */ /* 0x000fd00008000000 */
.L_x_59:
[----:B------:R-:W-:Y:S02]  /*3200*/  UIADD3 UR13, UPT, UPT, UR13, 0x1, URZ ;  /* 0x000000010d0d7890 */ /* 0x000fe4000fffe0ff */
[----:B--2---:R-:W-:Y:S02]  /*3210*/  ULEA UR6, UR17, UR5, 0x3 ;  /* 0x0000000511067291 */ /* 0x004fe4000f8e18ff */
[----:B------:R-:W-:Y:S01]  /*3220*/  UISETP.NE.AND UP0, UPT, UR13, URZ, UPT ;  /* 0x000000ff0d00728c */ /* 0x000fe2000bf05270 */
[----:B---3--:R-:W-:Y:S10]  /*3230*/  @P2 BRA `(.L_x_57) ;  /* 0x00000000000c2947 */ /* 0x008ff40003800000 */
[----:B-1----:R-:W-:Y:S04]  /*3240*/  SHF.L.U32 R3, R8, 0x1f, RZ ;  /* 0x0000001f08037819 */ /* 0x002fe800000006ff */
[----:B------:R-:W1:Y:S02]  /*3250*/  SYNCS.PHASECHK.TRANS64.TRYWAIT P0, [UR6], R3 ;  /* 0x00000003ff0075a7 */ /* 0x000e640008001106 */
[----:B-1----:R-:W-:Y:S05]  /*3260*/  @!P0 BRA `(.L_x_58) ;  /* 0x0000004400348947 */ /* 0x002fea0003800000 */
.L_x_57:
[----:B------:R-:W-:Y:S01]  /*3270*/  UISETP.NE.AND UP1, UPT, UR12, 0x1, UPT ;  /* 0x000000010c00788c */ /* 0x000fe2000bf25270 */
[----:B------:R-:W-:Y:S01]  /*3280*/  PLOP3.LUT P2, PT, PT, PT, PT, 0x80, 0x8 ;  /* 0x000000000008781c */ /* 0x000fe20003f4f070 */
[----:B------:R-:W-:Y:S02]  /*3290*/  UIADD3 UR14, UPT, UPT, UR17, 0x1, URZ ;  /* 0x00000001110e7890 */ /* 0x000fe4000fffe0ff */
[----:B------:R-:W-:Y:S02]  /*32a0*/  ULEA UR28, UR17, UR11, 0xa ;  /* 0x0000000b111c7291 */ /* 0x000fe4000f8e50ff */
[----:B------:R-:W-:Y:S01]  /*32b0*/  UISETP.NE.AND UP2, UPT, UR14, 0x5, UPT ;  /* 0x000000050e00788c */ /* 0x000fe2000bf45270 */
[----:B------:R-:W-:Y:S01]  /*32c0*/  PLOP3.LUT P0, PT, PT, PT, UP1, 0x80, 0x8 ;  /* 0x000000000008781c */ /* 0x000fe20003f0f018 */
[----:B------:R-:W-:Y:S02]  /*32d0*/  UIADD3 UR40, UPT, UPT, UR28, 0x2, URZ ;  /* 0x000000021c287890 */ /* 0x000fe4000fffe0ff */
[----:B------:R-:W-:Y:S02]  /*32e0*/  USEL UR27, URZ, 0x1, UP2 ;  /* 0x00000001ff1b7887 */ /* 0x000fe40009000000 */
[----:B------:R-:W-:Y:S02]  /*32f0*/  USEL UR14, UR14, URZ, UP2 ;  /* 0x000000ff0e0e7287 */ /* 0x000fe40009000000 */
[----:B------:R-:W-:Y:S02]  /*3300*/  UIADD3 UR36, UPT, UPT, UR28, 0x4, URZ ;  /* 0x000000041c247890 */ /* 0x000fe4000fffe0ff */
[----:B------:R-:W-:Y:S01]  /*3310*/  @UP1 ULEA UR26, UR14, UR5, 0x3 ;  /* 0x000000050e1a1291 */ /* 0x000fe2000f8e18ff */
[----:B------:R-:W-:Y:S01]  /*3320*/  LOP3.LUT R8, R8, UR27, RZ, 0x3c, !PT ;  /* 0x0000001b08087c12 */ /* 0x000fe2000f8e3cff */
[----:B------:R-:W-:Y:S02]  /*3330*/  UIADD3 UR32, UPT, UPT, UR28, 0x6, URZ ;  /* 0x000000061c207890 */ /* 0x000fe4000fffe0ff */
[----:B------:R-:W-:Y:S01]  /*3340*/  UIADD3 UR6, UPT, UPT, UR6, 0x28, URZ ;  /* 0x0000002806067890 */ /* 0x000fe2000fffe0ff */
[----:B-1----:R-:W-:Y:S01]  /*3350*/  @P0 SHF.L.U32 R0, R8, 0x1f, RZ ;  /* 0x0000001f08000819 */ /* 0x002fe200000006ff */
[----:B------:R-:W-:Y:S01]  /*3360*/  UIADD3 UR12, UPT, UPT, UR12, -0x1, URZ ;  /* 0xffffffff0c0c7890 */ /* 0x000fe2000fffe0ff */
[----:B------:R-:W-:Y:S02]  /*3370*/  UMOV UR29, 0x40004040 ;  /* 0x40004040001d7882 */ /* 0x000fe40000000000 */
[----:B------:R2:W3:Y:S01]  /*3380*/  @P0 SYNCS.PHASECHK.TRANS64.TRYWAIT P2, [UR26], R0 ;  /* 0x00000000ff0005a7 */ /* 0x0004e2000804111a */
[----:B------:R-:W-:Y:S01]  /*3390*/  ULEA UR26, UR17, UR10, 0x9 ;  /* 0x0000000a111a7291 */ /* 0x000fe2000f8e48ff */
[----:B------:R-:W-:Y:S01]  /*33a0*/  UMOV UR27, 0x40004040 ;  /* 0x40004040001b7882 */ /* 0x000fe20000000000 */
[----:B------:R-:W-:Y:S02]  /*33b0*/  UMOV UR41, 0x40004040 ;  /* 0x4000404000297882 */ /* 0x000fe40000000000 */
[----:B------:R-:W-:Y:S02]  /*33c0*/  UIADD3 UR38, UPT, UPT, UR26, 0x2, URZ ;  /* 0x000000021a267890 */ /* 0x000fe4000fffe0ff */
[----:B------:R-:W-:Y:S02]  /*33d0*/  UIADD3 UR34, UPT, UPT, UR26, 0x4, URZ ;  /* 0x000000041a227890 */ /* 0x000fe4000fffe0ff */
[----:B------:R-:W-:Y:S01]  /*33e0*/  UIADD3 UR30, UPT, UPT, UR26, 0x6, URZ ;  /* 0x000000061a1e7890 */ /* 0x000fe2000fffe0ff */
[----:B------:R2:W-:Y:S01]  /*33f0*/  UTCQMMA gdesc[UR26], gdesc[UR28], tmem[UR8], tmem[UR24], idesc[UR25], UP4 ;  /* 0x00ff181c1a0075ea */ /* 0x0005e2000a000308 */
[----:B------:R-:W-:Y:S01]  /*3400*/  UPLOP3.LUT UP4, UPT, UPT, UPT, UPT, 0x80, 0x8 ;  /* 0x000000000008789c */ /* 0x000fe20003f8f070 */
[----:B------:R-:W-:Y:S01]  /*3410*/  UMOV UR39, 0x40004040 ;  /* 0x4000404000277882 */ /* 0x000fe20000000000 */
[----:B------:R-:W-:Y:S01]  /*3420*/  UMOV UR37, 0x40004040 ;  /* 0x4000404000257882 */ /* 0x000fe20000000000 */
[----:B------:R2:W-:Y:S01]  /*3430*/  UTCQMMA gdesc[UR38], gdesc[UR40], tmem[UR8], tmem[UR22], idesc[UR23], UPT ;  /* 0x00ff1628260075ea */ /* 0x0005e2000b800308 */
[----:B------:R-:W-:Y:S01]  /*3440*/  UMOV UR35, 0x40004040 ;  /* 0x4000404000237882 */ /* 0x000fe20000000000 */
[----:B------:R-:W-:Y:S01]  /*3450*/  UMOV UR33, 0x40004040 ;  /* 0x4000404000217882 */ /* 0x000fe20000000000 */
[----:B------:R-:W-:Y:S01]  /*3460*/  UMOV UR31, 0x40004040 ;  /* 0x40004040001f7882 */ /* 0x000fe20000000000 */
[----:B------:R2:W-:Y:S01]  /*3470*/  UTCQMMA gdesc[UR34], gdesc[UR36], tmem[UR8], tmem[UR20], idesc[UR21], UPT ;  /* 0x00ff1424220075ea */ /* 0x0005e2000b800308 */
[----:B------:R2:W-:Y:S01]  /*3480*/  UTCQMMA gdesc[UR30], gdesc[UR32], tmem[UR8], tmem[UR18], idesc[UR19], UPT ;  /* 0x00ff12201e0075ea */ /* 0x0005e2000b800308 */
[----:B------:R2:W-:Y:S01]  /*3490*/  UTCBAR [UR6], URZ ;  /* 0x000000ff060073e9 */ /* 0x0005e200080000ff */
[----:B------:R-:W-:Y:S01]  /*34a0*/  UMOV UR17, UR14 ;  /* 0x0000000e00117c82 */ /* 0x000fe20008000000 */
[----:B------:R-:W-:Y:S05]  /*34b0*/  BRA.U UP0, `(.L_x_59) ;  /* 0xfffffffd00507547 */ /* 0x000fea000b83ffff */
.L_x_56:
[----:B------:R-:W-:Y:S01]  /*34c0*/  UIADD3 UR15, UPT, UPT, UR15, 0x1, URZ ;  /* 0x000000010f0f7890 */ /* 0x000fe2000fffe0ff */
[C---:B------:R-:W-:Y:S01]  /*34d0*/  ISETP.NE.AND P0, PT, R10.reuse, 0x2, PT ;  /* 0x000000020a00780c */ /* 0x040fe20003f05270 */
[----:B------:R-:W-:Y:S02]  /*34e0*/  UIADD3 UR7, UPT, UPT, UR7, 0xa0, URZ ;  /* 0x000000a007077890 */ /* 0x000fe4000fffe0ff */
[----:B------:R-:W-:Y:S01]  /*34f0*/  UISETP.NE.AND UP0, UPT, UR15, 0x4, UPT ;  /* 0x000000040f00788c */ /* 0x000fe2000bf05270 */
[----:B-12---:R-:W-:Y:S02]  /*3500*/  SEL R0, RZ, 0x1, P0 ;  /* 0x00000001ff007807 */ /* 0x006fe40000000000 */
[----:B------:R-:W-:Y:S01]  /*3510*/  SEL R10, R10, RZ, P0 ;  /* 0x000000ff0a0a7207 */ /* 0x000fe20000000000 */
[----:B------:R-:W-:Y:S01]  /*3520*/  USEL UR6, URZ, 0x1, UP0 ;  /* 0x00000001ff067887 */ /* 0x000fe20008000000 */
[----:B------:R-:W-:Y:S01]  /*3530*/  LOP3.LUT R9, R9, R0, RZ, 0x3c, !PT ;  /* 0x0000000009097212 */ /* 0x000fe200078e3cff */
[----:B------:R-:W-:Y:S01]  /*3540*/  USEL UR15, UR15, URZ, UP0 ;  /* 0x000000ff0f0f7287 */ /* 0x000fe20008000000 */
[----:B------:R1:W-:Y:S03]  /*3550*/  UTCBAR [UR7], URZ ;  /* 0x000000ff070073e9 */ /* 0x0003e600080000ff */
[----:B------:R-:W-:Y:S01]  /*3560*/  LOP3.LUT R11, R11, UR6, RZ, 0x3c, !PT ;  /* 0x000000060b0b7c12 */ /* 0x000fe2000f8e3cff */
[----:B------:R-:W-:Y:S07]  /*3570*/  @P1 BRA `(.L_x_60) ;  /* 0xfffffff800881947 */ /* 0x000fee000383ffff */
[----:B------:R-:W2:Y:S01]  /*3580*/  S2UR UR4, SR_CgaCtaId ;  /* 0x00000000000479c3 */ /* 0x000ea20000008800 */
[----:B------:R-:W-:Y:S01]  /*3590*/  ELECT P0, URZ, PT ;  /* 0x0000000000ff782f */ /* 0x000fe20003800000 */
[----:B------:R-:W-:Y:S01]  /*35a0*/  IMAD.MOV.U32 R0, RZ, RZ, 0x1 ;  /* 0x00000001ff007424 */ /* 0x000fe200078e00ff */
[----:B------:R-:W-:Y:S01]  /*35b0*/  UIADD3 UR5, UPT, UPT, UR5, 0xc0, URZ ;  /* 0x000000c005057890 */ /* 0x000fe2000fffe0ff */
[----:B------:R-:W-:Y:S01]  /*35c0*/  SHF.L.U32 R3, R11, 0x1f, RZ ;  /* 0x0000001f0b037819 */ /* 0x000fe200000006ff */
[----:B------:R-:W-:-:S03]  /*35d0*/  UMOV UR6, 0x40 ;  /* 0x0000004000067882 */ /* 0x000fc60000000000 */
[----:B------:R-:W-:Y:S01]  /*35e0*/  UVIRTCOUNT.DEALLOC.SMPOOL 0x80 ;  /* 0x000000800000784c */ /* 0x000fe20000000000 */
[----:B--2---:R-:W-:Y:S02]  /*35f0*/  ULEA UR4, UR4, UR6, 0x18 ;  /* 0x0000000604047291 */ /* 0x004fe4000f8ec0ff */
[----:B------:R-:W-:-:S07]  /*3600*/  ULEA UR6, UR15, UR5, 0x3 ;  /* 0x000000050f067291 */ /* 0x000fce000f8e18ff */
[----:B------:R2:W-:Y:S02]  /*3610*/  @P0 STS.U8 [UR4+0x1c], R0 ;  /* 0x00001c00ff000988 */ /* 0x0005e40008000004 */
[----:B------:R-:W4:Y:S02]  /*3620*/  SYNCS.PHASECHK.TRANS64.TRYWAIT P0, [UR6], R3 ;  /* 0x00000003ff0075a7 */ /* 0x000f240008001106 */
[----:B--2-4-:R-:W-:Y:S05]  /*3630*/  @!P0 BRA `(.L_x_61) ;  /* 0x0000004000588947 */ /* 0x014fea0003800000 */
.L_x_128:
[----:B-1----:R-:W-:-:S04]  /*3640*/  UIADD3 UR7, UPT, UPT, UR15, 0x1, URZ ;  /* 0x000000010f077890 */ /* 0x002fc8000fffe0ff */
[----:B------:R-:W-:-:S04]  /*3650*/  UISETP.NE.AND UP0, UPT, UR7, 0x4, UPT ;  /* 0x000000040700788c */ /* 0x000fc8000bf05270 */
[----:B------:R-:W-:Y:S02]  /*3660*/  USEL UR8, URZ, 0x1, UP0 ;  /* 0x00000001ff087887 */ /* 0x000fe40008000000 */
[----:B------:R-:W-:-:S04]  /*3670*/  USEL UR7, UR7, URZ, UP0 ;  /* 0x000000ff07077287 */ /* 0x000fc80008000000 */
[----:B------:R-:W-:Y:S01]  /*3680*/  ULEA UR6, UR7, UR5, 0x3 ;  /* 0x0000000507067291 */ /* 0x000fe2000f8e18ff */
[----:B------:R-:W-:-:S04]  /*3690*/  LOP3.LUT R2, R11, UR8, RZ, 0x3c, !PT ;  /* 0x000000080b027c12 */ /* 0x000fc8000f8e3cff */
[----:B--2---:R-:W-:-:S04]  /*36a0*/  SHF.L.U32 R3, R2, 0x1f, RZ ;  /* 0x0000001f02037819 */ /* 0x004fc800000006ff */
[----:B------:R-:W1:Y:S02]  /*36b0*/  SYNCS.PHASECHK.TRANS64.TRYWAIT P0, [UR6], R3 ;  /* 0x00000003ff0075a7 */ /* 0x000e640008001106 */
[----:B-1----:R-:W-:Y:S05]  /*36c0*/  @!P0 BRA `(.L_x_62) ;  /* 0x00000040004c8947 */ /* 0x002fea0003800000 */
.L_x_130:
        /* <DEDUP_REMOVED lines=9> */
.L_x_132:
[----:B------:R-:W-:-:S04]  /*3760*/  UIADD3 UR7, UPT, UPT, UR7, 0x1, URZ ;  /* 0x0000000107077890 */ /* 0x000fc8000fffe0ff */
[----:B------:R-:W-:-:S04]  /*3770*/  UISETP.NE.AND UP0, UPT, UR7, 0x4, UPT ;  /* 0x000000040700788c */ /* 0x000fc8000bf05270 */
[----:B------:R-:W-:Y:S02]  /*3780*/  USEL UR6, URZ, 0x1, UP0 ;  /* 0x00000001ff067887 */ /* 0x000fe40008000000 */
[----:B------:R-:W-:-:S04]  /*3790*/  USEL UR7, UR7, URZ, UP0 ;  /* 0x000000ff07077287 */ /* 0x000fc80008000000 */
[----:B------:R-:W-:Y:S01]  /*37a0*/  ULEA UR7, UR7, UR5, 0x3 ;  /* 0x0000000507077291 */ /* 0x000fe2000f8e18ff */
[----:B-1----:R-:W-:-:S04]  /*37b0*/  LOP3.LUT R3, R2, UR6, RZ, 0x3c, !PT ;  /* 0x0000000602037c12 */ /* 0x002fc8000f8e3cff */
[----:B------:R-:W-:-:S04]  /*37c0*/  SHF.L.U32 R3, R3, 0x1f, RZ ;  /* 0x0000001f03037819 */ /* 0x000fc800000006ff */
[----:B------:R-:W1:Y:S02]  /*37d0*/  SYNCS.PHASECHK.TRANS64.TRYWAIT P0, [UR7], R3 ;  /* 0x00000003ff0075a7 */ /* 0x000e640008001107 */
[----:B-1----:R-:W-:Y:S05]  /*37e0*/  @!P0 BRA `(.L_x_64) ;  /* 0x0000004000348947 */ /* 0x002fea0003800000 */
.L_x_134:
[----:B------:R-:W-:Y:S01]  /*37f0*/  NOP ;  /* 0x0000000000007918 */ /* 0x000fe20000000000 */
[----:B-1----:R-:W1:Y:S01]  /*3800*/  LDS R0, [UR4+0x14] ;  /* 0x00001404ff007984 */ /* 0x002e620008000800 */
[----:B------:R-:W-:Y:S01]  /*3810*/  ULOP3.LUT UR6, UR16, 0xffff, URZ, 0xc0, !UPT ;  /* 0x0000ffff10067892 */ /* 0x000fe2000f8ec0ff */
[----:B------:R-:W-:Y:S01]  /*3820*/  UMOV UR8, 0xffff ;  /* 0x0000ffff00087882 */ /* 0x000fe20000000000 */
[----:B------:R-:W-:Y:S02]  /*3830*/  UMOV UR5, 0x1 ;  /* 0x0000000100057882 */ /* 0x000fe40000000000 */
[----:B------:R-:W-:-:S04]  /*3840*/  USHF.R.U32.HI UR6, URZ, 0x5, UR6 ;  /* 0x00000005ff067899 */ /* 0x000fc80008011606 */
[----:B------:R-:W-:Y:S02]  /*3850*/  USHF.L.U32 UR8, UR8, UR6, URZ ;  /* 0x0000000608087299 */ /* 0x000fe400080006ff */
[----:B------:R-:W-:-:S04]  /*3860*/  USHF.L.U32 UR5, UR5, UR6, URZ ;  /* 0x0000000605057299 */ /* 0x000fc800080006ff */
[----:B-1----:R-:W-:-:S04]  /*3870*/  LOP3.LUT R0, R0, UR8, RZ, 0xc0, !PT ;  /* 0x0000000800007c12 */ /* 0x002fc8000f8ec0ff */
[----:B------:R-:W-:-:S13]  /*3880*/  ISETP.NE.AND P0, PT, R0, UR8, PT ;  /* 0x0000000800007c0c */ /* 0x000fda000bf05270 */
[----:B------:R-:W-:Y:S05]  /*3890*/  @P0 BRA `(.L_x_65) ;  /* 0x0000000000580947 */ /* 0x000fea0003800000 */
[----:B------:R-:W1:Y:S02]  /*38a0*/  LDS R0, [UR4+0x18] ;  /* 0x00001804ff007984 */ /* 0x000e640008000800 */
[----:B-1----:R-:W-:-:S04]  /*38b0*/  LOP3.LUT R0, R0, UR5, RZ, 0xc0, !PT ;  /* 0x0000000500007c12 */ /* 0x002fc8000f8ec0ff */
[----:B------:R-:W-:-:S13]  /*38c0*/  ISETP.NE.AND P0, PT, R0, UR5, PT ;  /* 0x0000000500007c0c */ /* 0x000fda000bf05270 */
[----:B------:R-:W-:Y:S05]  /*38d0*/  @P0 BRA `(.L_x_66) ;  /* 0x00000000003c0947 */ /* 0x000fea0003800000 */
[----:B------:R-:W1:Y:S01]  /*38e0*/  S2R R2, SR_LANEID ;  /* 0x0000000000027919 */ /* 0x000e620000000000 */
[----:B------:R-:W-:Y:S01]  /*38f0*/  ULOP3.LUT UR8, URZ, UR8, URZ, 0x33, !UPT ;  /* 0x00000008ff087292 */ /* 0x000fe2000f8e33ff */
[----:B------:R-:W-:Y:S01]  /*3900*/  LOP3.LUT R4, RZ, UR5, RZ, 0x33, !PT ;  /* 0x00000005ff047c12 */ /* 0x000fe2000f8e33ff */
[----:B------:R-:W-:Y:S02]  /*3910*/  VOTEU.ANY UR7, UPT, PT ;  /* 0x0000000000077886 */ /* 0x000fe400038e0100 */
[----:B------:R-:W-:Y:S01]  /*3920*/  UFLO.U32 UR7, UR7 ;  /* 0x00000007000772bd */ /* 0x000fe200080e0000 */
[----:B------:R-:W2:Y:S01]  /*3930*/  REDUX UR5, R4 ;  /* 0x00000000040573c4 */ /* 0x000ea20000000000 */
[----:B------:R-:W-:-:S06]  /*3940*/  IMAD.U32 R0, RZ, RZ, UR8 ;  /* 0x00000008ff007e24 */ /* 0x000fcc000f8e00ff */
[----:B------:R4:W-:Y:S01]  /*3950*/  UTCATOMSWS.AND URZ, UR8 ;  /* 0x0000000800ff79e3 */ /* 0x0009e20008000000 */
[----:B------:R-:W3:Y:S01]  /*3960*/  REDUX UR6, R0 ;  /* 0x00000000000673c4 */ /* 0x000ee20000000000 */
[----:B-1----:R-:W-:Y:S01]  /*3970*/  ISETP.EQ.U32.AND P0, PT, R2, UR7, PT ;  /* 0x0000000702007c0c */ /* 0x002fe2000bf02070 */
[----:B--2---:R-:W-:Y:S01]  /*3980*/  IMAD.U32 R2, RZ, RZ, UR5 ;  /* 0x00000005ff027e24 */ /* 0x004fe2000f8e00ff */
[----:B---3--:R-:W-:-:S11]  /*3990*/  MOV R3, UR6 ;  /* 0x0000000600037c02 */ /* 0x008fd60008000f00 */
[----:B------:R4:W-:Y:S04]  /*39a0*/  @P0 ATOMS.AND RZ, [UR4+0x14], R3 ;  /* 0x00001403ffff098c */ /* 0x0009e8000a800004 */
[----:B------:R4:W-:Y:S01]  /*39b0*/  @P0 ATOMS.AND RZ, [UR4+0x18], R2 ;  /* 0x00001802ffff098c */ /* 0x0009e2000a800004 */
[----:B------:R-:W-:Y:S05]  /*39c0*/  BRA `(.L_x_67) ;  /* 0x0000000000147947 */ /* 0x000fea0003800000 */
.L_x_66:
[----:B------:R-:W-:Y:S02]  /*39d0*/  MOV R2, 0x39f0 ;  /* 0x000039f000027802 */ /* 0x000fe40000000f00 */
[----:B---3-5:R-:W-:Y:S05]  /*39e0*/  CALL.REL.NOINC `($__internal_0_$__cuda_sm10x_tcgen05_guardrail_trap_col_being_dealloced_not_returned_by_alloc) ;  /* 0x0000004000907944 */ /* 0x028fea0003c00000 */
[----:B------:R-:W-:Y:S05]  /*39f0*/  BRA `(.L_x_67) ;  /* 0x0000000000087947 */ /* 0x000fea0003800000 */
.L_x_65:
[----:B------:R-:W-:Y:S02]  /*3a00*/  MOV R2, 0x3a20 ;  /* 0x00003a2000027802 */ /* 0x000fe40000000f00 */
[----:B---3-5:R-:W-:Y:S05]  /*3a10*/  CALL.REL.NOINC `($__internal_2_$__cuda_sm10x_tcgen05_guardrail_trap_unallocated_columns_being_dealloced) ;  /* 0x00000040009c7944 */ /* 0x028fea0003c00000 */
.L_x_67:
[----:B------:R-:W-:Y:S01]  /*3a20*/  NOP ;  /* 0x0000000000007918 */ /* 0x000fe20000000000 */
[----:B----4-:R-:W-:Y:S05]  /*3a30*/  EXIT ;  /* 0x000000000000794d */ /* 0x010fea0003800000 */
.L_x_49:
[----:B------:R-:W-:-:S09]  /*3a40*/  UISETP.NE.OR UP2, UPT, UR8, 0x3, !UP2 ;  /* 0x000000030800788c */ /* 0x000fd2000d745670 */
[----:B------:R-:W-:Y:S05]  /*3a50*/  BRA.U UP2, `(.L_x_68) ;  /* 0x0000000d02407547 */ /* 0x000fea000b800000 */
[----:B------:R-:W1:Y:S01]  /*3a60*/  LDC R0, c[0x0][0xb30] ;  /* 0x0002cc00ff007b82 */ /* 0x000e620000000800 */
[----:B------:R-:W2:Y:S01]  /*3a70*/  LDCU.64 UR8, c[0x0][0x888] ;  /* 0x00011100ff0877ac */ /* 0x000ea20008000a00 */
[----:B------:R-:W-:Y:S02]  /*3a80*/  HFMA2 R29, -RZ, RZ, 0, 0 ;  /* 0x00000000ff1d7431 */ /* 0x000fe400000001ff */
[----:B------:R-:W-:Y:S01]  /*3a90*/  IMAD.MOV.U32 R31, RZ, RZ, 0x1 ;  /* 0x00000001ff1f7424 */ /* 0x000fe200078e00ff */
[----:B------:R-:W-:Y:S01]  /*3aa0*/  MOV R23, 0x1000 ;  /* 0x0000100000177802 */ /* 0x000fe20000000f00 */
[----:B------:R-:W4:Y:S01]  /*3ab0*/  LDCU.64 UR4, c[0x0][0x890] ;  /* 0x00011200ff0477ac */ /* 0x000f220008000a00 */
[----:B------:R-:W-:Y:S01]  /*3ac0*/  IMAD.MOV.U32 R30, RZ, RZ, RZ ;  /* 0x000000ffff1e7224 */ /* 0x000fe200078e00ff */
[----:B------:R-:W3:Y:S01]  /*3ad0*/  LDC R19, c[0x0][0x370] ;  /* 0x0000dc00ff137b82 */ /* 0x000ee20000000800 */
[----:B------:R-:W-:Y:S01]  /*3ae0*/  UMOV UR7, 0x400 ;  /* 0x0000040000077882 */ /* 0x000fe20000000000 */
[----:B------:R-:W-:-:S02]  /*3af0*/  UPLOP3.LUT UP1, UPT, UPT, UPT, UPT, 0x40, 0x4 ;  /* 0x000000000004789c */ /* 0x000fc40003f2e870 */
[----:B------:R-:W-:-:S04]  /*3b00*/  ULEA UR7, UR37, UR7, 0x18 ;  /* 0x0000000725077291 */ /* 0x000fc8000f8ec0ff */
[----:B------:R-:W3:Y:S01]  /*3b10*/  LDC R2, c[0x0][0xb0c] ;  /* 0x0002c300ff027b82 */ /* 0x000ee20000000800 */
[----:B------:R-:W-:Y:S02]  /*3b20*/  UIADD3 UR13, UPT, UPT, UR7, 0x58, URZ ;  /* 0x00000058070d7890 */ /* 0x000fe4000fffe0ff */
[----:B--2---:R-:W-:Y:S02]  /*3b30*/  UISETP.NE.U32.AND UP2, UPT, UR8, URZ, UPT ;  /* 0x000000ff0800728c */ /* 0x004fe4000bf45070 */
[----:B------:R-:W-:Y:S02]  /*3b40*/  UIADD3 UR17, UPT, UPT, UR7, 0x50, URZ ;  /* 0x0000005007117890 */ /* 0x000fe4000fffe0ff */
[----:B----4-:R-:W-:Y:S01]  /*3b50*/  UISETP.NE.U32.AND UP3, UPT, UR4, URZ, UPT ;  /* 0x000000ff0400728c */ /* 0x010fe2000bf65070 */
[----:B------:R-:W2:Y:S01]  /*3b60*/  LDC R18, c[0x0][0xb20] ;  /* 0x0002c800ff127b82 */ /* 0x000ea20000000800 */
[----:B-1----:R-:W-:Y:S01]  /*3b70*/  ISETP.NE.AND P1, PT, R0, 0x1, PT ;  /* 0x000000010000780c */ /* 0x002fe20003f25270 */
[----:B------:R-:W-:-:S02]  /*3b80*/  UISETP.NE.AND.EX UP2, UPT, UR9, URZ, UPT, UP2 ;  /* 0x000000ff0900728c */ /* 0x000fc4000bf45320 */
[----:B------:R-:W-:Y:S02]  /*3b90*/  UPRMT UR13, UR37, 0x654, UR13 ;  /* 0x00000654250d7896 */ /* 0x000fe4000800000d */
[----:B------:R-:W-:Y:S02]  /*3ba0*/  UISETP.NE.AND.EX UP3, UPT, UR5, URZ, UPT, UP3 ;  /* 0x000000ff0500728c */ /* 0x000fe4000bf65330 */
[----:B------:R-:W1:Y:S08]  /*3bb0*/  LDC.64 R32, c[0x0][0x348] ;  /* 0x0000d200ff207b82 */ /* 0x000e700000000a00 */
[----:B------:R-:W4:Y:S08]  /*3bc0*/  LDC.64 R16, c[0x0][0xb10] ;  /* 0x0002c400ff107b82 */ /* 0x000f300000000a00 */
[----:B------:R-:W1:Y:S08]  /*3bd0*/  LDC.64 R6, c[0x0][0xb18] ;  /* 0x0002c600ff067b82 */ /* 0x000e700000000a00 */
[----:B------:R-:W1:Y:S08]  /*3be0*/  LDC.64 R4, c[0x0][0xb28] ;  /* 0x0002ca00ff047b82 */ /* 0x000e700000000a00 */
[----:B--23--:R-:W1:Y:S02]  /*3bf0*/  LDC R22, c[0x0][0x374] ;  /* 0x0000dd00ff167b82 */ /* 0x00ce640000000800 */
.L_x_77:
[C---:B------:R-:W-:Y:S02]  /*3c00*/  LEA R0, R30.reuse, UR7, 0x3 ;  /* 0x000000071e007c11 */ /* 0x040fe4000f8e18ff */
[----:B------:R-:W-:Y:S02]  /*3c10*/  SHF.L.U32 R3, R29, 0x1f, RZ ;  /* 0x0000001f1d037819 */ /* 0x000fe400000006ff */
[----:B------:R-:W-:Y:S02]  /*3c20*/  LEA R24, R30, UR7, 0x4 ;  /* 0x000000071e187c11 */ /* 0x000fe4000f8e20ff */
[----:B--2---:R-:W2:Y:S02]  /*3c30*/  SYNCS.PHASECHK.TRANS64.TRYWAIT P0, [R0+URZ+0x80], R3 ;  /* 0x00008003000075a7 */ /* 0x004ea400080011ff */
[----:B--2---:R-:W-:Y:S05]  /*3c40*/  @!P0 BRA `(.L_x_69) ;  /* 0x0000003c00348947 */ /* 0x004fea0003800000 */
.L_x_135:
[----:B------:R-:W-:Y:S01]  /*3c50*/  ISETP.GE.AND P0, PT, R40, 0x1, PT ;  /* 0x000000012800780c */ /* 0x000fe20003f06270 */
[----:B------:R-:W3:Y:S01]  /*3c60*/  LDS.128 R24, [R24+0x110] ;  /* 0x0001100018187984 */ /* 0x000ee20000000c00 */
[----:B--2---:R-:W-:Y:S01]  /*3c70*/  VIADD R0, R0, 0x90 ;  /* 0x0000009000007836 */ /* 0x004fe20000000000 */
[----:B------:R-:W-:Y:S01]  /*3c80*/  @!PT LDS RZ, [RZ] ;  /* 0x00000000fffff984 */ /* 0x000fe20000000800 */
[----:B------:R-:W-:Y:S01]  /*3c90*/  @!PT LDS RZ, [RZ] ;  /* 0x00000000fffff984 */ /* 0x000fe20000000800 */
[----:B------:R-:W-:Y:S01]  /*3ca0*/  @!PT LDS RZ, [RZ] ;  /* 0x00000000fffff984 */ /* 0x000fe20000000800 */
[----:B------:R-:W-:Y:S01]  /*3cb0*/  @!PT LDS RZ, [RZ] ;  /* 0x00000000fffff984 */ /* 0x000fe20000000800 */
[----:B------:R2:W-:Y:S06]  /*3cc0*/  MEMBAR.ALL.CTA ;  /* 0x0000000000007992 */ /* 0x0005ec0000008000 */
[----:B--2---:R-:W2:Y:S01]  /*3cd0*/  FENCE.VIEW.ASYNC.S ;  /* 0x00000000000073c6 */ /* 0x004ea20000000000 */
[----:B------:R-:W-:Y:S04]  /*3ce0*/  PRMT R0, RZ, 0x654, R0 ;  /* 0x00000654ff007816 */ /* 0x000fe80000000000 */
[----:B--2---:R2:W-:Y:S01]  /*3cf0*/  SYNCS.ARRIVE.TRANS64.RED.A1T0 RZ, [R0+URZ], RZ ;  /* 0x000000ff00ff79a7 */ /* 0x0045e200081004ff */
[----:B---3--:R-:W-:Y:S11]  /*3d00*/  LOP3.LUT P3, RZ, R26, 0x1, RZ, 0xc0, !PT ;  /* 0x000000011aff7812 */ /* 0x008ff6000786c0ff */
[----:B------:R-:W-:Y:S02]  /*3d10*/  @!UPT UIADD3 URZ, UPT, UPT, URZ, URZ, URZ ;  /* 0x000000fffffff290 */ /* 0x000fe4000fffe0ff */
[----:B------:R-:W-:Y:S02]  /*3d20*/  @P3 MOV R13, R24 ;  /* 0x00000018000d3202 */ /* 0x000fe40000000f00 */
[----:B------:R-:W-:Y:S01]  /*3d30*/  @P3 LOP3.LUT R8, R25, 0xffff, RZ, 0xc0, !PT ;  /* 0x0000ffff19083812 */ /* 0x000fe200078ec0ff */
[----:B--2---:R-:W-:Y:S06]  /*3d40*/  @!P0 BRA `(.L_x_70) ;  /* 0x0000000000a48947 */ /* 0x004fec0003800000 */
[----:B-1----:R-:W-:Y:S01]  /*3d50*/  IMAD.HI.U32 R35, R22, R7, RZ ;  /* 0x0000000716237227 */ /* 0x002fe200078e00ff */
[----:B------:R-:W-:Y:S02]  /*3d60*/  ISETP.NE.AND P0, PT, R6, 0x1, PT ;  /* 0x000000010600780c */ /* 0x000fe40003f05270 */
[----:B------:R-:W-:Y:S01]  /*3d70*/  ISETP.NE.AND P2, PT, R40, 0x1, PT ;  /* 0x000000012800780c */ /* 0x000fe20003f45270 */
[----:B----4-:R-:W-:Y:S01]  /*3d80*/  IMAD.HI.U32 R34, R19, R16, RZ ;  /* 0x0000001013227227 */ /* 0x010fe200078e00ff */
[----:B------:R-:W-:Y:S02]  /*3d90*/  SHF.R.U32.HI R35, RZ, R18, R35 ;  /* 0x00000012ff237219 */ /* 0x000fe40000011623 */
[----:B------:R-:W-:Y:S01]  /*3da0*/  ISETP.NE.AND P4, PT, R2, 0x1, PT ;  /* 0x000000010200780c */ /* 0x000fe20003f85270 */
[----:B------:R-:W-:Y:S01]  /*3db0*/  IMAD.HI.U32 R36, R13, R16, RZ ;  /* 0x000000100d247227 */ /* 0x000fe200078e00ff */
[----:B------:R-:W-:Y:S02]  /*3dc0*/  SHF.R.U32.HI R34, RZ, R17, R34 ;  /* 0x00000011ff227219 */ /* 0x000fe40000011622 */
[----:B------:R-:W-:Y:S01]  /*3dd0*/  SEL R3, R22, R35, !P0 ;  /* 0x0000002316037207 */ /* 0x000fe20004000000 */
[C---:B------:R-:W-:Y:S01]  /*3de0*/  IMAD.HI.U32 R35, R8.reuse, R7, RZ ;  /* 0x0000000708237227 */ /* 0x040fe200078e00ff */
[----:B------:R-:W-:Y:S02]  /*3df0*/  SEL R11, R19, R34, !P4 ;  /* 0x00000022130b7207 */ /* 0x000fe40006000000 */
[----:B------:R-:W-:Y:S01]  /*3e00*/  SHF.R.U32.HI R36, RZ, R17, R36 ;  /* 0x00000011ff247219 */ /* 0x000fe20000011624 */
[----:B------:R-:W-:Y:S01]  /*3e10*/  IMAD.HI.U32 R38, R3, R4, RZ ;  /* 0x0000000403267227 */ /* 0x000fe200078e00ff */
[----:B------:R-:W-:Y:S03]  /*3e20*/  SHF.R.U32.HI R35, RZ, R18, R35 ;  /* 0x00000012ff237219 */ /* 0x000fe60000011623 */
[----:B------:R-:W-:Y:S01]  /*3e30*/  IMAD.HI.U32 R34, R11, R4, RZ ;  /* 0x000000040b227227 */ /* 0x000fe200078e00ff */
[----:B------:R-:W-:Y:S02]  /*3e40*/  @P2 SHF.R.U32.HI R3, RZ, R5, R38 ;  /* 0x00000005ff032219 */ /* 0x000fe40000011626 */
[----:B------:R-:W-:Y:S02]  /*3e50*/  SEL R9, R8, R35, !P0 ;  /* 0x0000002308097207 */ /* 0x000fe40004000000 */
[----:B------:R-:W-:Y:S01]  /*3e60*/  @P2 SHF.R.U32.HI R11, RZ, R5, R34 ;  /* 0x00000005ff0b2219 */ /* 0x000fe20000011622 */
[C---:B------:R-:W-:Y:S01]  /*3e70*/  IMAD R10, R40.reuse, R3, RZ ;  /* 0x00000003280a7224 */ /* 0x040fe200078e02ff */
[----:B------:R-:W-:Y:S01]  /*3e80*/  SEL R3, R13, R36, !P4 ;  /* 0x000000240d037207 */ /* 0x000fe20006000000 */
[C---:B------:R-:W-:Y:S03]  /*3e90*/  IMAD.HI.U32 R14, R9.reuse, R4, RZ ;  /* 0x00000004090e7227 */ /* 0x040fe600078e00ff */
[----:B------:R-:W-:Y:S01]  /*3ea0*/  ISETP.GE.AND P0, PT, R9, R10, PT ;  /* 0x0000000a0900720c */ /* 0x000fe20003f06270 */
[C---:B------:R-:W-:Y:S01]  /*3eb0*/  IMAD R12, R40.reuse, R11, RZ ;  /* 0x0000000b280c7224 */ /* 0x040fe200078e02ff */
[-C--:B------:R-:W-:Y:S04]  /*3ec0*/  SHF.R.U32.HI R14, RZ, R5.reuse, R14 ;  /* 0x00000005ff0e7219 */ /* 0x080fe8000001160e */
[----:B------:R-:W-:Y:S02]  /*3ed0*/  ISETP.GE.OR P0, PT, R3, R12, P0 ;  /* 0x0000000c0300720c */ /* 0x000fe40000706670 */
[----:B------:R-:W-:Y:S05]  /*3ee0*/  SEL R15, R9, R14, !P2 ;  /* 0x0000000e090f7207 */ /* 0x000fea0005000000 */
[----:B------:R-:W-:Y:S04]  /*3ef0*/  IMAD.MOV R14, RZ, RZ, -R15 ;  /* 0x000000ffff0e7224 */ /* 0x000fe800078e0a0f */
[----:B------:R-:W-:Y:S02]  /*3f00*/  IMAD R14, R40, R14, R9 ;  /* 0x0000000e280e7224 */ /* 0x000fe400078e0209 */
[C---:B------:R-:W-:Y:S05]  /*3f10*/  @!P0 IMAD.HI.U32 R10, R3.reuse, R4, RZ ;  /* 0x00000004030a8227 */ /* 0x040fea00078e00ff */
[----:B------:R-:W-:Y:S04]  /*3f20*/  @!P0 SHF.R.U32.HI R10, RZ, R5, R10 ;  /* 0x00000005ff0a8219 */ /* 0x000fe8000001160a */
[----:B------:R-:W-:Y:S01]  /*3f30*/  @!P0 SEL R0, R3, R10, !P2 ;  /* 0x0000000a03008207 */ /* 0x000fe20005000000 */
[----:B------:R-:W-:Y:S03]  /*3f40*/  IMAD.MOV R10, RZ, RZ, -R3 ;  /* 0x000000ffff0a7224 */ /* 0x000fe600078e0a03 */
[----:B------:R-:W-:Y:S01]  /*3f50*/  @!P0 IADD3 R15, PT, PT, R15, -R0, RZ ;  /* 0x800000000f0f8210 */ /* 0x000fe20007ffe0ff */
[----:B------:R-:W-:Y:S01]  /*3f60*/  @!P0 IMAD R0, R11, R14, R0 ;  /* 0x0000000e0b008224 */ /* 0x000fe200078e0200 */
[----:B------:R-:W-:Y:S01]  /*3f70*/  IADD3 R11, PT, PT, -R9, RZ, RZ ;  /* 0x000000ff090b7210 */ /* 0x000fe20007ffe1ff */
[----:B------:R-:W-:Y:S02]  /*3f80*/  IMAD R13, R2, R10, R13 ;  /* 0x0000000a020d7224 */ /* 0x000fe400078e020d */
[----:B------:R-:W-:Y:S02]  /*3f90*/  @!P0 IMAD R9, R15, R40, R3 ;  /* 0x000000280f098224 */ /* 0x000fe400078e0203 */
[----:B------:R-:W-:Y:S02]  /*3fa0*/  @!P0 IMAD.MOV.U32 R3, RZ, RZ, R0 ;  /* 0x000000ffff038224 */ /* 0x000fe400078e0000 */
[----:B------:R-:W-:Y:S02]  /*3fb0*/  IMAD R8, R6, R11, R8 ;  /* 0x0000000b06087224 */ /* 0x000fe400078e0208 */
[----:B------:R-:W-:Y:S02]  /*3fc0*/  IMAD R13, R3, R2, R13 ;  /* 0x00000002030d7224 */ /* 0x000fe400078e020d */
[----:B------:R-:W-:Y:S02]  /*3fd0*/  IMAD R8, R9, R6, R8 ;  /* 0x0000000609087224 */ /* 0x000fe400078e0208 */
.L_x_70:
[----:B------:R-:W-:Y:S05]  /*3fe0*/  BRA.U UP1, `(.L_x_71) ;  /* 0x0000000101107547 */ /* 0x000fea000b800000 */
[----:B------:R-:W-:Y:S04]  /*3ff0*/  MOV R0, UR6 ;  /* 0x0000000600007c02 */ /* 0x000fe80008000f00 */
[----:B------:R-:W-:Y:S04]  /*4000*/  SHF.L.U32 R3, R0, 0x1f, RZ ;  /* 0x0000001f00037819 */ /* 0x000fe800000006ff */
[----:B------:R-:W2:Y:S02]  /*4010*/  SYNCS.PHASECHK.TRANS64.TRYWAIT P0, [UR7+0x78], R3 ;  /* 0x00007803ff0075a7 */ /* 0x000ea40008001107 */
[----:B--2---:R-:W-:Y:S05]  /*4020*/  @!P0 BRA `(.L_x_72) ;  /* 0x0000003800508947 */ /* 0x004fea0003800000 */
.L_x_71:
[----:B------:R-:W-:Y:S02]  /*4030*/  R2UR UR19, R21 ;  /* 0x00000000151372ca */ /* 0x000fe400000e0000 */
[----:B------:R-:W-:Y:S02]  /*4040*/  R2UR UR18, R20 ;  /* 0x00000000141272ca */ /* 0x000fe400000e0000 */
[----:B------:R-:W-:Y:S02]  /*4050*/  ISETP.NE.U32.AND P2, PT, RZ, UR4, PT ;  /* 0x00000004ff007c0c */ /* 0x000fe4000bf45070 */
[----:B------:R-:W-:Y:S02]  /*4060*/  SHF.L.U32 R12, R31, 0x1f, RZ ;  /* 0x0000001f1f0c7819 */ /* 0x000fe400000006ff */
[----:B------:R-:W-:Y:S05]  /*4070*/  ISETP.NE.AND.EX P2, PT, RZ, UR5, PT, P2 ;  /* 0x00000005ff007c0c */ /* 0x000fea000bf45320 */
[----:B------:R-:W-:Y:S02]  /*4080*/  USHF.L.U32 UR19, UR19, 0x6, URZ ;  /* 0x0000000613137899 */ /* 0x000fe400080006ff */
[----:B------:R-:W-:Y:S01]  /*4090*/  USHF.L.U32 UR18, UR18, 0x7, URZ ;  /* 0x0000000712127899 */ /* 0x000fe200080006ff */
[----:B------:R-:W-:Y:S11]  /*40a0*/  BRA.U !UP3, `(.L_x_73) ;  /* 0x000000010b347547 */ /* 0x000ff6000b800000 */
[----:B------:R-:W-:Y:S01]  /*40b0*/  UPLOP3.LUT UP0, UPT, UPT, UPT, UP2, 0x80, 0x8 ;  /* 0x000000000008789c */ /* 0x000fe20003f0f020 */
[----:B--2---:R-:W-:Y:S02]  /*40c0*/  HFMA2 R0, -RZ, RZ, 0, 5.9604644775390625e-08 ;  /* 0x00000001ff007431 */ /* 0x004fe400000001ff */
[----:B------:R-:W-:Y:S03]  /*40d0*/  IMAD.MOV.U32 R95, RZ, RZ, 0x1 ;  /* 0x00000001ff5f7424 */ /* 0x000fe600078e00ff */
[----:B------:R-:W-:Y:S05]  /*40e0*/  PLOP3.LUT P0, PT, PT, PT, UP0, 0x80, 0x8 ;  /* 0x000000000008781c */ /* 0x000fea0003f0f008 */
[----:B------:R-:W2:Y:S01]  /*40f0*/  @UP0 LDCU.64 UR10, c[0x0][0x888] ;  /* 0x00011100ff0a07ac */ /* 0x000ea20008000a00 */
[----:B------:R-:W-:Y:S07]  /*4100*/  @UP0 UIMAD UR8, UR36, UR4, URZ ;  /* 0x00000004240802a4 */ /* 0x000fee000f8e02ff */
[----:B------:R-:W-:Y:S01]  /*4110*/  @!P0 PRMT R95, R0, 0x7610, R95 ;  /* 0x00007610005f8816 */ /* 0x000fe2000000005f */
[----:B--2---:R-:W-:Y:S03]  /*4120*/  @UP0 UIMAD.WIDE UR10, UR8, 0x4, UR10 ;  /* 0x00000004080a08a5 */ /* 0x004fe6000f8e020a */
[----:B------:R-:W2:Y:S03]  /*4130*/  @!UP0 LDCU UR8, c[0x0][0x880] ;  /* 0x00011000ff0887ac */ /* 0x000ea60008000800 */
[----:B------:R-:W-:Y:S01]  /*4140*/  IMAD.U32 R10, RZ, RZ, UR10 ;  /* 0x0000000aff0a7e24 */ /* 0x000fe2000f8e00ff */
[----:B------:R-:W-:Y:S05]  /*4150*/  MOV R11, UR11 ;  /* 0x0000000b000b7c02 */ /* 0x000fea0008000f00 */
[----:B-----5:R3:W5:Y:S02]  /*4160*/  @P0 LDG.E R49, desc[UR46][R10.64] ;  /* 0x0000002e0a310981 */ /* 0x020764000c1e1900 */
[----:B--23--:R-:W-:Y:S07]  /*4170*/  @!P0 IMAD.U32 R49, RZ, RZ, UR8 ;  /* 0x00000008ff318e24 */ /* 0x00cfee000f8e00ff */
.L_x_73:
[----:B-----5:R-:W-:Y:S01]  /*4180*/  @!P2 FSETP.EQ.AND P0, PT, R49, RZ, PT ;  /* 0x000000ff3100a20b */ /* 0x020fe20003f02000 */
[----:B------:R-:W-:Y:S01]  /*4190*/  @!UPT UIADD3 URZ, UPT, UPT, URZ, URZ, URZ ;  /* 0x000000fffffff290 */ /* 0x000fe2000fffe0ff */
[----:B------:R-:W-:Y:S11]  /*41a0*/  @!P2 BRA `(.L_x_74) ;  /* 0x000000000014a947 */ /* 0x000ff60003800000 */
[----:B------:R-:W-:Y:S02]  /*41b0*/  LOP3.LUT P2, RZ, R95, 0xff, RZ, 0xc0, !PT ;  /* 0x000000ff5fff7812 */ /* 0x000fe4000784c0ff */
[----:B------:R-:W-:Y:S04]  /*41c0*/  PLOP3.LUT P0, PT, PT, PT, UP0, 0x80, 0x8 ;  /* 0x000000000008781c */ /* 0x000fe80003f0f008 */
[----:B------:R-:W-:Y:S07]  /*41d0*/  PLOP3.LUT P0, PT, P0, PT, PT, 0x8, 0x80 ;  /* 0x000000000080781c */ /* 0x000fee000070e170 */
[----:B------:R-:W-:Y:S11]  /*41e0*/  @P2 FSETP.EQ.AND P0, PT, R49, RZ, PT ;  /* 0x000000ff3100220b */ /* 0x000ff60003f02000 */
[----:B------:R-:W-:Y:S02]  /*41f0*/  @!UPT UIADD3 URZ, UPT, UPT, URZ, URZ, URZ ;  /* 0x000000fffffff290 */ /* 0x000fe4000fffe0ff */
.L_x_74:
[----:B------:R-:W3:Y:S01]  /*4200*/  SYNCS.PHASECHK.TRANS64.TRYWAIT P2, [UR7+0x60], R12 ;  /* 0x0000600cff0075a7 */ /* 0x000ee20008041107 */
[----:B------:R-:W-:Y:S04]  /*4210*/  ELECT P4, URZ, PT ;  /* 0x0000000000ff782f */ /* 0x000fe80003880000 */
[----:B------:R-:W-:Y:S11]  /*4220*/  PLOP3.LUT P4, PT, P0, P4, PT, 0xf2, 0x2f ;  /* 0x00000000002f781c */ /* 0x000ff60000789e72 */
[----:B------:R-:W-:Y:S02]  /*4230*/  @!UPT UIADD3 URZ, UPT, UPT, URZ, URZ, URZ ;  /* 0x000000fffffff290 */ /* 0x000fe4000fffe0ff */
[----:B-1----:R-:W-:Y:S05]  /*4240*/  @!P4 IADD3 R21, P0, PT, R32, 0x580, RZ ;  /* 0x000005802015c810 */ /* 0x002fea0007f1e0ff */
[----:B------:R-:W-:Y:S01]  /*4250*/  @!P4 IMAD.X R20, RZ, RZ, R33, P0 ;  /* 0x000000ffff14c224 */ /* 0x000fe200000e0621 */
[----:B---3--:R-:W-:Y:S07]  /*4260*/  @!P2 BRA `(.L_x_75) ;  /* 0x0000003400d8a947 */ /* 0x008fee0003800000 */
.L_x_138:
[----:B------:R-:W3:Y:S01]  /*4270*/  LDC.64 R14, c[0x0][0xb10] ;  /* 0x0002c400ff0e7b82 */ /* 0x000ee20000000a00 */
[----:B------:R-:W-:Y:S01]  /*4280*/  @!P4 R2UR UR8, R20 ;  /* 0x000000001408c2ca */ /* 0x000fe200000e0000 */
[----:B------:R-:W-:Y:S01]  /*4290*/  VOTEU.ALL UP1, P4 ;  /* 0x0000000000ff7886 */ /* 0x000fe20002020000 */
[----:B------:R-:W-:Y:S01]  /*42a0*/  @!P4 R2UR UR9, R21 ;  /* 0x000000001509c2ca */ /* 0x000fe200000e0000 */
[----:B------:R-:W-:Y:S01]  /*42b0*/  UMOV UR10, 0x0 ;  /* 0x00000000000a7882 */ /* 0x000fe20000000000 */
[----:B------:R-:W-:Y:S03]  /*42c0*/  UMOV UR11, 0x10000000 ;  /* 0x10000000000b7882 */ /* 0x000fe60000000000 */
[----:B------:R-:W5:Y:S01]  /*42d0*/  LDC.64 R10, c[0x0][0xb18] ;  /* 0x0002c600ff0a7b82 */ /* 0x000f620000000a00 */
[----:B------:R-:W-:Y:S01]  /*42e0*/  @!UP1 UIADD3 UR16, UPT, UPT, UR7, 0x200, URZ ;  /* 0x0000020007109890 */ /* 0x000fe2000fffe0ff */
[----:B------:R-:W-:Y:S01]  /*42f0*/  @P3 SHF.R.U32.HI R28, RZ, 0x10, R25 ;  /* 0x00000010ff1c3819 */ /* 0x000fe20000011619 */
[----:B------:R-:W-:Y:S01]  /*4300*/  VOTEU.ALL UP1, P4 ;  /* 0x0000000000ff7886 */ /* 0x000fe20002020000 */
[----:B------:R-:W-:Y:S01]  /*4310*/  UMOV UR20, UR36 ;  /* 0x0000002400147c82 */ /* 0x000fe20008000000 */
[----:B------:R-:W-:Y:S03]  /*4320*/  VIADD R30, R30, 0x1 ;  /* 0x000000011e1e7836 */ /* 0x000fe60000000000 */
[----:B--2---:R-:W2:Y:S01]  /*4330*/  @!P1 LDC R0, c[0x0][0xb20] ;  /* 0x0002c800ff009b82 */ /* 0x004ea20000000800 */
[----:B------:R-:W-:Y:S01]  /*4340*/  IMAD.U32 R21, RZ, RZ, UR8 ;  /* 0x00000008ff157e24 */ /* 0x000fe2000f8e00ff */
[----:B------:R-:W-:Y:S06]  /*4350*/  UPRMT UR8, UR37, 0x654, UR17 ;  /* 0x0000065425087896 */ /* 0x000fec0008000011 */
[----:B-1----:R-:W1:Y:S01]  /*4360*/  @!P1 LDC R3, c[0x0][0xb0c] ;  /* 0x0002c300ff039b82 */ /* 0x002e620000000800 */
[----:B------:R-:W-:Y:S01]  /*4370*/  IMAD.U32 R20, RZ, RZ, UR9 ;  /* 0x00000009ff147e24 */ /* 0x000fe2000f8e00ff */
[----:B------:R-:W-:Y:S04]  /*4380*/  @!P4 R2UR UR15, R21 ;  /* 0x00000000150fc2ca */ /* 0x000fe800000e0000 */
[----:B------:R-:W-:Y:S01]  /*4390*/  @!P4 R2UR UR14, R20 ;  /* 0x00000000140ec2ca */ /* 0x000fe200000e0000 */
[----:B------:R-:W-:Y:S11]  /*43a0*/  @!P4 IMAD.MOV.U32 R20, RZ, RZ, 0x1000 ;  /* 0x00001000ff14c424 */ /* 0x000ff600078e00ff */
[----:B------:R-:W-:Y:S01]  /*43b0*/  @!UPT UIADD3 URZ, UPT, UPT, URZ, URZ, URZ ;  /* 0x000000fffffff290 */ /* 0x000fe2000fffe0ff */
[----:B------:R1:W-:Y:S01]  /*43c0*/  @!UP1 UTMALDG.3D [UR16], [UR14], desc[UR10] ;  /* 0x00000a100e0095b4 */ /* 0x0003e20008011000 */
[----:B------:R1:W-:Y:S02]  /*43d0*/  @!P4 SYNCS.ARRIVE.TRANS64.RED.A0TR RZ, [UR7+0x50], R20 ;  /* 0x00005014ffffc9a7 */ /* 0x0003e40008300407 */
[----:B-1----:R-:W-:Y:S01]  /*43e0*/  @!P1 ISETP.NE.AND P2, PT, R3, 0x1, PT ;  /* 0x000000010300980c */ /* 0x002fe20003f45270 */
[C---:B---3--:R-:W-:Y:S01]  /*43f0*/  @!P1 IMAD.HI.U32 R14, R13.reuse, R14, RZ ;  /* 0x0000000e0d0e9227 */ /* 0x048fe200078e00ff */
[----:B-----5:R-:W-:Y:S03]  /*4400*/  @!P1 ISETP.NE.AND P0, PT, R10, 0x1, PT ;  /* 0x000000010a00980c */ /* 0x020fe60003f05270 */
[C---:B------:R-:W-:Y:S01]  /*4410*/  @!P1 IMAD.HI.U32 R11, R8.reuse, R11, RZ ;  /* 0x0000000b080b9227 */ /* 0x040fe200078e00ff */
[----:B------:R-:W-:Y:S04]  /*4420*/  @!P1 SHF.R.U32.HI R14, RZ, R15, R14 ;  /* 0x0000000fff0e9219 */ /* 0x000fe8000001160e */
[----:B--2---:R-:W-:Y:S01]  /*4430*/  @!P1 SHF.R.U32.HI R9, RZ, R0, R11 ;  /* 0x00000000ff099219 */ /* 0x004fe2000001160b */
[----:B------:R-:W-:Y:S01]  /*4440*/  SYNCS.ARRIVE.TRANS64.RED.A1T0 RZ, [UR8], RZ ;  /* 0x000000ffffff79a7 */ /* 0x000fe20008100408 */
[----:B------:R-:W-:Y:S02]  /*4450*/  @!P1 SEL R14, R13, R14, !P2 ;  /* 0x0000000e0d0e9207 */ /* 0x000fe40005000000 */
[----:B------:R-:W-:Y:S01]  /*4460*/  @!P1 SEL R9, R8, R9, !P0 ;  /* 0x0000000908099207 */ /* 0x000fe20004000000 */
[----:B------:R-:W1:Y:S04]  /*4470*/  SYNCS.PHASECHK.TRANS64.TRYWAIT P5, [UR7+0x68], R12 ;  /* 0x0000680cff0075a7 */ /* 0x000e6800080a1107 */
[----:B------:R-:W-:Y:S02]  /*4480*/  @!P1 IMAD.IADD R0, R9, 0x1, -R14 ;  /* 0x0000000109009824 */ /* 0x000fe400078e0a0e */
[----:B------:R-:W-:Y:S02]  /*4490*/  @!P1 IMAD.IADD R9, R14, 0x1, -R9 ;  /* 0x000000010e099824 */ /* 0x000fe400078e0a09 */
[----:B------:R-:W-:Y:S02]  /*44a0*/  @!P1 IMAD R13, R0, R3, R13 ;  /* 0x00000003000d9224 */ /* 0x000fe400078e020d */
[----:B------:R-:W-:Y:S01]  /*44b0*/  @!P1 IMAD R8, R9, R10, R8 ;  /* 0x0000000a09089224 */ /* 0x000fe200078e0208 */
[----:B-1----:R-:W-:Y:S06]  /*44c0*/  @!P5 BRA `(.L_x_76) ;  /* 0x000000340058d947 */ /* 0x002fec0003800000 */
.L_x_140:
[----:B-1----:R-:W-:Y:S01]  /*44d0*/  @!P4 IADD3 R3, P0, PT, R32, 0x580, RZ ;  /* 0x000005802003c810 */ /* 0x002fe20007f1e0ff */
[----:B------:R-:W-:Y:S01]  /*44e0*/  VOTEU.ALL UP1, P4 ;  /* 0x0000000000ff7886 */ /* 0x000fe20002020000 */
[----:B------:R-:W-:Y:S01]  /*44f0*/  UMOV UR20, 0x0 ;  /* 0x0000000000147882 */ /* 0x000fe20000000000 */
[----:B------:R-:W-:Y:S01]  /*4500*/  UMOV UR21, 0x10000000 ;  /* 0x1000000000157882 */ /* 0x000fe20000000000 */
[----:B------:R-:W-:Y:S01]  /*4510*/  @!P4 R2UR UR9, R3 ;  /* 0x000000000309c2ca */ /* 0x000fe200000e0000 */
[----:B------:R-:W-:Y:S01]  /*4520*/  @!P4 IMAD.X R0, RZ, RZ, R33, P0 ;  /* 0x000000ffff00c224 */ /* 0x000fe200000e0621 */
[----:B------:R-:W-:Y:S01]  /*4530*/  @!UP1 UIADD3 UR10, UPT, UPT, UR18, 0x40, URZ ;  /* 0x00000040120a9890 */ /* 0x000fe2000fffe0ff */
[----:B------:R-:W-:Y:S01]  /*4540*/  ISETP.NE.AND P0, PT, R30, 0x2, PT ;  /* 0x000000021e00780c */ /* 0x000fe20003f05270 */
[----:B------:R-:W-:Y:S01]  /*4550*/  UMOV UR11, UR19 ;  /* 0x00000013000b7c82 */ /* 0x000fe20008000000 */
[----:B------:R-:W-:Y:S01]  /*4560*/  UMOV UR12, UR36 ;  /* 0x00000024000c7c82 */ /* 0x000fe20008000000 */
[----:B------:R-:W-:Y:S01]  /*4570*/  @!P4 R2UR UR8, R0 ;  /* 0x000000000008c2ca */ /* 0x000fe200000e0000 */
[----:B------:R-:W-:Y:S01]  /*4580*/  IMAD.IADD R20, R8, 0x1, R94 ;  /* 0x0000000108147824 */ /* 0x000fe200078e025e */
[----:B------:R-:W-:Y:S01]  /*4590*/  @P3 R2UR UR36, R28 ;  /* 0x000000001c2432ca */ /* 0x000fe200000e0000 */
[----:B------:R-:W-:Y:S01]  /*45a0*/  IMAD.IADD R21, R13, 0x1, R96 ;  /* 0x000000010d157824 */ /* 0x000fe200078e0260 */
[----:B------:R-:W-:Y:S02]  /*45b0*/  SEL R0, RZ, 0x1, P0 ;  /* 0x00000001ff007807 */ /* 0x000fe40000000000 */
[----:B------:R-:W-:Y:S01]  /*45c0*/  LOP3.LUT R31, R31, 0x1, RZ, 0x3c, !PT ;  /* 0x000000011f1f7812 */ /* 0x000fe200078e3cff */
[----:B------:R-:W-:Y:S01]  /*45d0*/  IMAD.U32 R10, RZ, RZ, UR9 ;  /* 0x00000009ff0a7e24 */ /* 0x000fe2000f8e00ff */
[----:B------:R-:W-:Y:S01]  /*45e0*/  @!UP1 UIADD3 UR9, UPT, UPT, UR7, 0x58, URZ ;  /* 0x0000005807099890 */ /* 0x000fe2000fffe0ff */
[----:B------:R-:W-:Y:S02]  /*45f0*/  LOP3.LUT R29, R29, R0, RZ, 0x3c, !PT ;  /* 0x000000001d1d7212 */ /* 0x000fe400078e3cff */
[----:B------:R-:W-:Y:S02]  /*4600*/  SEL R30, R30, RZ, P0 ;  /* 0x000000ff1e1e7207 */ /* 0x000fe40000000000 */
[----:B------:R-:W-:Y:S01]  /*4610*/  IMAD.U32 R11, RZ, RZ, UR8 ;  /* 0x00000008ff0b7e24 */ /* 0x000fe2000f8e00ff */
[----:B------:R-:W-:Y:S01]  /*4620*/  @!P4 R2UR UR14, R10 ;  /* 0x000000000a0ec2ca */ /* 0x000fe200000e0000 */
[----:B------:R-:W-:Y:S01]  /*4630*/  @!UP1 UIADD3 UR8, UPT, UPT, UR7, 0x1200, URZ ;  /* 0x0000120007089890 */ /* 0x000fe2000fffe0ff */
[----:B------:R-:W-:Y:S02]  /*4640*/  VOTEU.ALL UP1, P4 ;  /* 0x0000000000ff7886 */ /* 0x000fe40002020000 */
[----:B------:R-:W-:Y:S11]  /*4650*/  @!P4 R2UR UR15, R11 ;  /* 0x000000000b0fc2ca */ /* 0x000ff600000e0000 */
[----:B------:R-:W-:Y:S02]  /*4660*/  @!UPT UIADD3 URZ, UPT, UPT, URZ, URZ, URZ ;  /* 0x000000fffffff290 */ /* 0x000fe4000fffe0ff */
[----:B------:R2:W-:Y:S01]  /*4670*/  @!UP1 UTMALDG.3D [UR8], [UR14], desc[UR20] ;  /* 0x000014080e0095b4 */ /* 0x0005e20008011000 */
[----:B------:R2:W-:Y:S01]  /*4680*/  @!P4 SYNCS.ARRIVE.TRANS64.RED.A0TR RZ, [UR7+0x58], R23 ;  /* 0x00005817ffffc9a7 */ /* 0x0005e20008300407 */
[----:B------:R-:W-:Y:S01]  /*4690*/  UPLOP3.LUT UP1, UPT, UPT, UPT, UPT, 0x80, 0x8 ;  /* 0x000000000008789c */ /* 0x000fe20003f2f070 */
[----:B------:R-:W-:Y:S01]  /*46a0*/  SYNCS.ARRIVE.TRANS64.RED.A1T0 RZ, [UR13], RZ ;  /* 0x000000ffffff79a7 */ /* 0x000fe2000810040d */
[----:B------:R-:W-:Y:S09]  /*46b0*/  @P3 BRA `(.L_x_77) ;  /* 0xfffffff400503947 */ /* 0x000ff2000383ffff */
[----:B------:R-:W-:-:S04]  /*46c0*/  SHF.L.U32 R3, R31, 0x1f, RZ ;  /* 0x0000001f1f037819 */ /* 0x000fc800000006ff */
[----:B------:R-:W1:Y:S02]  /*46d0*/  SYNCS.PHASECHK.TRANS64.TRYWAIT P0, [UR7+0x60], R3 ;  /* 0x00006003ff0075a7 */ /* 0x000e640008001107 */
[----:B-1----:R-:W-:Y:S05]  /*46e0*/  @!P0 BRA `(.L_x_78) ;  /* 0x0000003000e88947 */ /* 0x002fea0003800000 */
.L_x_142:
[----:B-1----:R-:W-:-:S07]  /*46f0*/  MOV R0, UR7 ;  /* 0x0000000700007c02 */ /* 0x002fce0008000f00 */
.L_x_79:
[----:B-1----:R-:W-:-:S04]  /*4700*/  SHF.L.U32 R3, R31, 0x1f, RZ ;  /* 0x0000001f1f037819 */ /* 0x002fc800000006ff */
[----:B------:R1:W3:Y:S03]  /*4710*/  SYNCS.PHASECHK.TRANS64.TRYWAIT P0, [R0+URZ+0x68], R3 ;  /* 0x00006803000075a7 */ /* 0x0002e600080011ff */
[----:B---3--:R-:W-:Y:S05]  /*4720*/  @!P0 NANOSLEEP.SYNCS 0x989680 ;  /* 0x009896800000895d */ /* 0x008fea0003900000 */
[----:B------:R-:W3:Y:S02]  /*4730*/  @!P0 SYNCS.PHASECHK.TRANS64 P0, [R0+URZ+0x68], R3 ;  /* 0x00006803000085a7 */ /* 0x000ee400080010ff */
[----:B--23--:R-:W-:Y:S05]  /*4740*/  @P0 EXIT ;  /* 0x000000000000094d */ /* 0x00cfea0003800000 */
[----:B------:R-:W-:Y:S05]  /*4750*/  BRA `(.L_x_79) ;  /* 0xfffffffc00e87947 */ /* 0x000fea000383ffff */
.L_x_68:
[----:B------:R-:W-:-:S06]  /*4760*/  UISETP.GE.AND UP1, UPT, UR8, 0x4, UPT ;  /* 0x000000040800788c */ /* 0x000fcc000bf26270 */
[----:B------:R-:W-:-:S13]  /*4770*/  PLOP3.LUT P0, PT, PT, PT, UP1, 0x80, 0x8 ;  /* 0x000000000008781c */ /* 0x000fda0003f0f018 */
[----:B------:R-:W-:Y:S05]  /*4780*/  @!P0 EXIT ;  /* 0x000000000000894d */ /* 0x000fea0003800000 */
[----:B------:R-:W-:Y:S01]  /*4790*/  BAR.SYNC.DEFER_BLOCKING 0x6, 0xa0 ;  /* 0x0182800000007b1d */ /* 0x000fe20000010000 */
[C---:B------:R-:W-:Y:S01]  /*47a0*/  IMAD.SHL.U32 R7, R108.reuse, 0x40, RZ ;  /* 0x000000406c077824 */ /* 0x040fe200078e00ff */
[C---:B------:R-:W-:Y:S01]  /*47b0*/  LOP3.LUT R110, R108.reuse, 0x60, RZ, 0xc0, !PT ;  /* 0x000000606c6e7812 */ /* 0x040fe200078ec0ff */
[C---:B------:R-:W-:Y:S01]  /*47c0*/  IMAD.SHL.U32 R100, R108.reuse, 0x20, RZ ;  /* 0x000000206c647824 */ /* 0x040fe200078e00ff */
[----:B------:R-:W-:Y:S01]  /*47d0*/  CS2R R106, SRZ ;  /* 0x00000000006a7805 */ /* 0x000fe2000001ff00 */
[C---:B------:R-:W-:Y:S01]  /*47e0*/  IMAD.SHL.U32 R0, R108.reuse, 0x2, RZ ;  /* 0x000000026c007824 */ /* 0x040fe200078e00ff */
[----:B------:R-:W-:Y:S02]  /*47f0*/  UMOV UR49, 0x400 ;  /* 0x0000040000317882 */ /* 0x000fe40000000000 */
[----:B------:R-:W1:Y:S01]  /*4800*/  LDC R99, c[0x0][0x370] ;  /* 0x0000dc00ff637b82 */ /* 0x000e620000000800 */
[----:B------:R-:W-:Y:S01]  /*4810*/  ULEA UR49, UR37, UR49, 0x18 ;  /* 0x0000003125317291 */ /* 0x000fe2000f8ec0ff */
[----:B------:R-:W-:Y:S01]  /*4820*/  LOP3.LUT R5, R7, 0x180, RZ, 0xc0, !PT ;  /* 0x0000018007057812 */ /* 0x000fe200078ec0ff */
[----:B------:R-:W-:Y:S01]  /*4830*/  IMAD.U32 R46, R108, 0x10000, RZ ;  /* 0x000100006c2e7824 */ /* 0x000fe200078e00ff */
[----:B------:R-:W-:Y:S01]  /*4840*/  LOP3.LUT R100, R100, 0xc00, RZ, 0xc0, !PT ;  /* 0x00000c0064647812 */ /* 0x000fe200078ec0ff */
[----:B------:R-:W-:Y:S01]  /*4850*/  UIADD3 UR4, UPT, UPT, UR49, 0x2200, URZ ;  /* 0x0000220031047890 */ /* 0x000fe2000fffe0ff */
[----:B------:R-:W-:Y:S01]  /*4860*/  LOP3.LUT R0, R5, 0x20, R0, 0xf8, !PT ;  /* 0x0000002005007812 */ /* 0x000fe200078ef800 */
[----:B------:R-:W-:Y:S01]  /*4870*/  IMAD.SHL.U32 R5, R108, 0x8, RZ ;  /* 0x000000086c057824 */ /* 0x000fe200078e00ff */
[----:B------:R-:W2:Y:S01]  /*4880*/  LDC R42, c[0x0][0xb0c] ;  /* 0x0002c300ff2a7b82 */ /* 0x000ea20000000800 */
[----:B------:R-:W-:Y:S01]  /*4890*/  LOP3.LUT R100, R100, 0x40, R7, 0xf8, !PT ;  /* 0x0000004064647812 */ /* 0x000fe200078ef807 */
[----:B------:R-:W-:Y:S01]  /*48a0*/  IMAD.MOV.U32 R44, RZ, RZ, RZ ;  /* 0x000000ffff2c7224 */ /* 0x000fe200078e00ff */
[----:B------:R-:W-:Y:S01]  /*48b0*/  LOP3.LUT R46, R46, 0x600000, RZ, 0xc0, !PT ;  /* 0x006000002e2e7812 */ /* 0x000fe200078ec0ff */
[----:B------:R-:W-:Y:S01]  /*48c0*/  IMAD.MOV.U32 R112, RZ, RZ, RZ ;  /* 0x000000ffff707224 */ /* 0x000fe200078e00ff */
[----:B------:R-:W-:-:S02]  /*48d0*/  LOP3.LUT R108, R108, 0x2, RZ, 0xc0, !PT ;  /* 0x000000026c6c7812 */ /* 0x000fc400078ec0ff */
[----:B------:R-:W-:Y:S02]  /*48e0*/  CS2R R104, SRZ ;  /* 0x0000000000687805 */ /* 0x000fe4000001ff00 */
[----:B------:R-:W-:Y:S01]  /*48f0*/  LOP3.LUT R5, R0, 0x30, R5, 0x78, !PT ;  /* 0x0000003000057812 */ /* 0x000fe200078e7805 */
[----:B------:R-:W4:Y:S01]  /*4900*/  LDC R97, c[0x0][0xb20] ;  /* 0x0002c800ff617b82 */ /* 0x000f220000000800 */
[----:B------:R-:W3:Y:S01]  /*4910*/  LDS R3, [UR49+0x130] ;  /* 0x00013031ff037984 */ /* 0x000ee20008000800 */
[----:B------:R-:W-:Y:S01]  /*4920*/  LOP3.LUT R100, R100, 0x200, R7, 0xf8, !PT ;  /* 0x0000020064647812 */ /* 0x000fe200078ef807 */
[----:B------:R-:W-:Y:S01]  /*4930*/  IMAD.MOV R102, RZ, RZ, -R108 ;  /* 0x000000ffff667224 */ /* 0x000fe200078e0a6c */
[----:B------:R-:W1:Y:S01]  /*4940*/  LDCU.64 UR52, c[0x0][0x348] ;  /* 0x00006900ff3477ac */ /* 0x000e620008000a00 */
[----:B------:R-:W-:Y:S01]  /*4950*/  IMAD.U32 R109, RZ, RZ, UR4 ;  /* 0x00000004ff6d7e24 */ /* 0x000fe2000f8e00ff */
[----:B------:R-:W-:Y:S02]  /*4960*/  LOP3.LUT R100, R100, R5, RZ, 0xfc, !PT ;  /* 0x0000000564647212 */ /* 0x000fe400078efcff */
[----:B------:R-:W1:Y:S01]  /*4970*/  LDC R41, c[0x0][0xb30] ;  /* 0x0002cc00ff297b82 */ /* 0x000e620000000800 */
[----:B------:R-:W1:Y:S01]  /*4980*/  LDCU.64 UR38, c[0x0][0x888] ;  /* 0x00011100ff2677ac */ /* 0x000e620008000a00 */
[----:B------:R-:W1:Y:S06]  /*4990*/  LDCU.64 UR44, c[0x0][0x890] ;  /* 0x00011200ff2c77ac */ /* 0x000e6c0008000a00 */
[----:B------:R-:W1:Y:S01]  /*49a0*/  LDC.64 R92, c[0x0][0xb10] ;  /* 0x0002c400ff5c7b82 */ /* 0x000e620000000a00 */
[----:B------:R-:W-:-:S07]  /*49b0*/  UIADD3 UR48, UPT, UPT, UR49, 0x200, URZ ;  /* 0x0000020031307890 */ /* 0x000fce000fffe0ff */
[----:B------:R-:W1:Y:S08]  /*49c0*/  LDC.64 R38, c[0x0][0xb18] ;  /* 0x0002c600ff267b82 */ /* 0x000e700000000a00 */
[----:B------:R-:W1:Y:S08]  /*49d0*/  LDC.64 R36, c[0x0][0xb28] ;  /* 0x0002ca00ff247b82 */ /* 0x000e700000000a00 */
[----:B------:R-:W1:Y:S01]  /*49e0*/  LDC.64 R90, c[0x0][0x8b0] ;  /* 0x00022c00ff5a7b82 */ /* 0x000e620000000a00 */
[----:B---3--:R-:W-:-:S07]  /*49f0*/  IMAD.IADD R46, R3, 0x1, R46 ;  /* 0x00000001032e7824 */ /* 0x008fce00078e022e */
[----:B------:R-:W3:Y:S08]  /*4a00*/  LDC.64 R88, c[0x0][0x8a8] ;  /* 0x00022a00ff587b82 */ /* 0x000ef00000000a00 */
[----:B--2-4-:R-:W1:Y:S02]  /*4a10*/  LDC R98, c[0x0][0x374] ;  /* 0x0000dd00ff627b82 */ /* 0x014e640000000800 */
.L_x_105:
[----:B------:R-:W-:Y:S02]  /*4a20*/  LEA R0, R112, UR49, 0x3 ;  /* 0x0000003170007c11 */ /* 0x000fe4000f8e18ff */
[----:B------:R-:W-:Y:S02]  /*4a30*/  SHF.L.U32 R3, R106, 0x1f, RZ ;  /* 0x0000001f6a037819 */ /* 0x000fe400000006ff */
[----:B------:R-:W-:Y:S02]  /*4a40*/  LEA R16, R112, UR49, 0x4 ;  /* 0x0000003170107c11 */ /* 0x000fe4000f8e20ff */
[----:B------:R-:W2:Y:S02]  /*4a50*/  SYNCS.PHASECHK.TRANS64.TRYWAIT P0, [R0+URZ+0x80], R3 ;  /* 0x00008003000075a7 */ /* 0x000ea400080011ff */
[----:B-12---:R-:W-:Y:S05]  /*4a60*/  @!P0 BRA `(.L_x_80) ;  /* 0x0000003000208947 */ /* 0x006fea0003800000 */
.L_x_143:
[----:B------:R-:W4:Y:S01]  /*4a70*/  LDC.64 R12, c[0x0][0xb10] ;  /* 0x0002c400ff0c7b82 */ /* 0x000f220000000a00 */
[----:B------:R-:W3:Y:S01]  /*4a80*/  LDS.128 R16, [R16+0x110] ;  /* 0x0001100010107984 */ /* 0x000ee20000000c00 */
[----:B-1----:R-:W-:Y:S01]  /*4a90*/  ISETP.NE.AND P1, PT, R41, 0x1, PT ;  /* 0x000000012900780c */ /* 0x002fe20003f25270 */
[----:B--2---:R-:W-:Y:S01]  /*4aa0*/  VIADD R0, R0, 0x90 ;  /* 0x0000009000007836 */ /* 0x004fe20000000000 */
[----:B------:R-:W-:Y:S04]  /*4ab0*/  ISETP.GE.AND P0, PT, R40, 0x1, PT ;  /* 0x000000012800780c */ /* 0x000fe80003f06270 */
[----:B------:R-:W1:Y:S01]  /*4ac0*/  LDC.64 R10, c[0x0][0xb18] ;  /* 0x0002c600ff0a7b82 */ /* 0x000e620000000a00 */
[----:B------:R-:W-:Y:S01]  /*4ad0*/  PRMT R0, RZ, 0x654, R0 ;  /* 0x00000654ff007816 */ /* 0x000fe20000000000 */
[----:B------:R-:W-:Y:S01]  /*4ae0*/  @!PT LDS RZ, [RZ] ;  /* 0x00000000fffff984 */ /* 0x000fe20000000800 */
[----:B------:R-:W-:Y:S01]  /*4af0*/  @!PT LDS RZ, [RZ] ;  /* 0x00000000fffff984 */ /* 0x000fe20000000800 */
[----:B------:R-:W-:Y:S01]  /*4b00*/  @!PT LDS RZ, [RZ] ;  /* 0x00000000fffff984 */ /* 0x000fe20000000800 */
[----:B------:R-:W-:Y:S01]  /*4b10*/  @!PT LDS RZ, [RZ] ;  /* 0x00000000fffff984 */ /* 0x000fe20000000800 */
[----:B------:R2:W-:Y:S06]  /*4b20*/  MEMBAR.ALL.CTA ;  /* 0x0000000000007992 */ /* 0x0005ec0000008000 */
[----:B--2---:R-:W2:Y:S01]  /*4b30*/  FENCE.VIEW.ASYNC.S ;  /* 0x00000000000073c6 */ /* 0x004ea20000000000 */
[----:B------:R-:W1:Y:S08]  /*4b40*/  @!P1 LDC R14, c[0x0][0xb20] ;  /* 0x0002c800ff0e9b82 */ /* 0x000e700000000800 */
[----:B------:R-:W1:Y:S01]  /*4b50*/  @!P1 LDC R9, c[0x0][0xb0c] ;  /* 0x0002c300ff099b82 */ /* 0x000e620000000800 */
[----:B--2---:R2:W-:Y:S01]  /*4b60*/  SYNCS.ARRIVE.TRANS64.RED.A1T0 RZ, [R0+URZ], RZ ;  /* 0x000000ff00ff79a7 */ /* 0x0045e200081004ff */
[----:B---3--:R-:W-:Y:S04]  /*4b70*/  LOP3.LUT P4, RZ, R18, 0x1, RZ, 0xc0, !PT ;  /* 0x0000000112ff7812 */ /* 0x008fe8000788c0ff */
[----:B------:R-:W-:Y:S09]  /*4b80*/  P2R R111, PR, RZ, 0x10 ;  /* 0x00000010ff6f7803 */ /* 0x000ff20000000000 */
[----:B------:R-:W-:Y:S02]  /*4b90*/  @P4 MOV R45, R16 ;  /* 0x00000010002d4202 */ /* 0x000fe40000000f00 */
[----:B------:R-:W-:Y:S01]  /*4ba0*/  @P4 LOP3.LUT R43, R17, 0xffff, RZ, 0xc0, !PT ;  /* 0x0000ffff112b4812 */ /* 0x000fe200078ec0ff */
[----:B--2-4-:R-:W-:Y:S06]  /*4bb0*/  @!P0 BRA `(.L_x_81) ;  /* 0x0000000000a48947 */ /* 0x014fec0003800000 */
[----:B------:R-:W-:Y:S01]  /*4bc0*/  IMAD.HI.U32 R24, R98, R39, RZ ;  /* 0x0000002762187227 */ /* 0x000fe200078e00ff */
[----:B------:R-:W-:Y:S02]  /*4bd0*/  ISETP.NE.AND P0, PT, R38, 0x1, PT ;  /* 0x000000012600780c */ /* 0x000fe40003f05270 */
[----:B------:R-:W-:Y:S01]  /*4be0*/  ISETP.NE.AND P2, PT, R40, 0x1, PT ;  /* 0x000000012800780c */ /* 0x000fe20003f45270 */
[-C--:B------:R-:W-:Y:S01]  /*4bf0*/  IMAD.HI.U32 R22, R99, R92.reuse, RZ ;  /* 0x0000005c63167227 */ /* 0x080fe200078e00ff */
[----:B------:R-:W-:Y:S02]  /*4c00*/  SHF.R.U32.HI R23, RZ, R97, R24 ;  /* 0x00000061ff177219 */ /* 0x000fe40000011618 */
[----:B------:R-:W-:Y:S01]  /*4c10*/  ISETP.NE.AND P3, PT, R42, 0x1, PT ;  /* 0x000000012a00780c */ /* 0x000fe20003f65270 */
[----:B------:R-:W-:Y:S01]  /*4c20*/  IMAD.HI.U32 R28, R43, R39, RZ ;  /* 0x000000272b1c7227 */ /* 0x000fe200078e00ff */
[----:B------:R-:W-:Y:S02]  /*4c30*/  SHF.R.U32.HI R22, RZ, R93, R22 ;  /* 0x0000005dff167219 */ /* 0x000fe40000011616 */
[----:B------:R-:W-:Y:S01]  /*4c40*/  SEL R3, R98, R23, !P0 ;  /* 0x0000001762037207 */ /* 0x000fe20004000000 */
[----:B------:R-:W-:Y:S01]  /*4c50*/  IMAD.HI.U32 R26, R45, R92, RZ ;  /* 0x0000005c2d1a7227 */ /* 0x000fe200078e00ff */
[----:B------:R-:W-:Y:S03]  /*4c60*/  SEL R7, R99, R22, !P3 ;  /* 0x0000001663077207 */ /* 0x000fe60005800000 */
[-C--:B------:R-:W-:Y:S01]  /*4c70*/  IMAD.HI.U32 R22, R3, R36.reuse, RZ ;  /* 0x0000002403167227 */ /* 0x080fe200078e00ff */
[----:B------:R-:W-:Y:S03]  /*4c80*/  SHF.R.U32.HI R26, RZ, R93, R26 ;  /* 0x0000005dff1a7219 */ /* 0x000fe6000001161a */
[----:B------:R-:W-:Y:S01]  /*4c90*/  IMAD.HI.U32 R24, R7, R36, RZ ;  /* 0x0000002407187227 */ /* 0x000fe200078e00ff */
[----:B------:R-:W-:Y:S02]  /*4ca0*/  @P2 SHF.R.U32.HI R3, RZ, R37, R22 ;  /* 0x00000025ff032219 */ /* 0x000fe40000011616 */
[----:B------:R-:W-:Y:S02]  /*4cb0*/  SHF.R.U32.HI R22, RZ, R97, R28 ;  /* 0x00000061ff167219 */ /* 0x000fe4000001161c */
[----:B------:R-:W-:Y:S01]  /*4cc0*/  @P2 SHF.R.U32.HI R7, RZ, R37, R24 ;  /* 0x00000025ff072219 */ /* 0x000fe20000011618 */
[C---:B------:R-:W-:Y:S01]  /*4cd0*/  IMAD R2, R40.reuse, R3, RZ ;  /* 0x0000000328027224 */ /* 0x040fe200078e02ff */
[----:B------:R-:W-:Y:S02]  /*4ce0*/  SEL R5, R43, R22, !P0 ;  /* 0x000000162b057207 */ /* 0x000fe40004000000 */
[----:B------:R-:W-:Y:S01]  /*4cf0*/  SEL R3, R45, R26, !P3 ;  /* 0x0000001a2d037207 */ /* 0x000fe20005800000 */
[----:B------:R-:W-:Y:S01]  /*4d00*/  IMAD R4, R40, R7, RZ ;  /* 0x0000000728047224 */ /* 0x000fe200078e02ff */
[C---:B------:R-:W-:Y:S01]  /*4d10*/  ISETP.GE.AND P0, PT, R5.reuse, R2, PT ;  /* 0x000000020500720c */ /* 0x040fe20003f06270 */
[----:B------:R-:W-:Y:S03]  /*4d20*/  IMAD.HI.U32 R6, R5, R36, RZ ;  /* 0x0000002405067227 */ /* 0x000fe600078e00ff */
[----:B------:R-:W-:Y:S01]  /*4d30*/  ISETP.GE.OR P0, PT, R3, R4, P0 ;  /* 0x000000040300720c */ /* 0x000fe20000706670 */
[----:B------:R-:W-:Y:S01]  /*4d40*/  IMAD.MOV R4, RZ, RZ, -R3 ;  /* 0x000000ffff047224 */ /* 0x000fe200078e0a03 */
[-C--:B------:R-:W-:Y:S03]  /*4d50*/  SHF.R.U32.HI R6, RZ, R37.reuse, R6 ;  /* 0x00000025ff067219 */ /* 0x080fe60000011606 */
[----:B------:R-:W-:Y:S01]  /*4d60*/  IMAD R45, R42, R4, R45 ;  /* 0x000000042a2d7224 */ /* 0x000fe200078e022d */
[----:B------:R-:W-:Y:S05]  /*4d70*/  SEL R15, R5, R6, !P2 ;  /* 0x00000006050f7207 */ /* 0x000fea0005000000 */
[----:B------:R-:W-:Y:S02]  /*4d80*/  IMAD.MOV R6, RZ, RZ, -R15 ;  /* 0x000000ffff067224 */ /* 0x000fe400078e0a0f */
[C---:B------:R-:W-:Y:S04]  /*4d90*/  @!P0 IMAD.HI.U32 R2, R3.reuse, R36, RZ ;  /* 0x0000002403028227 */ /* 0x040fe800078e00ff */
[----:B------:R-:W-:Y:S01]  /*4da0*/  IMAD R6, R40, R6, R5 ;  /* 0x0000000628067224 */ /* 0x000fe200078e0205 */
[----:B------:R-:W-:Y:S04]  /*4db0*/  @!P0 SHF.R.U32.HI R2, RZ, R37, R2 ;  /* 0x00000025ff028219 */ /* 0x000fe80000011602 */
[----:B------:R-:W-:Y:S02]  /*4dc0*/  @!P0 SEL R0, R3, R2, !P2 ;  /* 0x0000000203008207 */ /* 0x000fe40005000000 */
[----:B------:R-:W-:Y:S02]  /*4dd0*/  IADD3 R2, PT, PT, -R5, RZ, RZ ;  /* 0x000000ff05027210 */ /* 0x000fe40007ffe1ff */
[----:B------:R-:W-:Y:S01]  /*4de0*/  @!P0 IADD3 R8, PT, PT, R15, -R0, RZ ;  /* 0x800000000f088210 */ /* 0x000fe20007ffe0ff */
[----:B------:R-:W-:Y:S02]  /*4df0*/  @!P0 IMAD R0, R7, R6, R0 ;  /* 0x0000000607008224 */ /* 0x000fe400078e0200 */
[----:B------:R-:W-:Y:S02]  /*4e00*/  IMAD R43, R38, R2, R43 ;  /* 0x00000002262b7224 */ /* 0x000fe400078e022b */
[----:B------:R-:W-:Y:S02]  /*4e10*/  @!P0 IMAD R5, R8, R40, R3 ;  /* 0x0000002808058224 */ /* 0x000fe400078e0203 */
[----:B------:R-:W-:Y:S04]  /*4e20*/  @!P0 IMAD.MOV.U32 R3, RZ, RZ, R0 ;  /* 0x000000ffff038224 */ /* 0x000fe800078e0000 */
[----:B------:R-:W-:Y:S02]  /*4e30*/  IMAD R45, R3, R42, R45 ;  /* 0x0000002a032d7224 */ /* 0x000fe400078e022d */
[----:B------:R-:W-:Y:S07]  /*4e40*/  IMAD R43, R5, R38, R43 ;  /* 0x00000026052b7224 */ /* 0x000fee00078e022b */
.L_x_81:
[----:B-1----:R-:W-:Y:S01]  /*4e50*/  @!P1 ISETP.NE.AND P0, PT, R10, 0x1, PT ;  /* 0x000000010a00980c */ /* 0x002fe20003f05270 */
[----:B------:R-:W-:Y:S01]  /*4e60*/  @!P1 IMAD.HI.U32 R0, R45, R12, RZ ;  /* 0x0000000c2d009227 */ /* 0x000fe200078e00ff */
[----:B------:R-:W-:Y:S01]  /*4e70*/  @!P1 ISETP.NE.AND P2, PT, R9, 0x1, PT ;  /* 0x000000010900980c */ /* 0x000fe20003f45270 */
[----:B------:R-:W-:Y:S01]  /*4e80*/  ULOP3.LUT UP0, URZ, UR48, 0x1b0, URZ, 0xc0, !UPT ;  /* 0x000001b030ff7892 */ /* 0x000fe2000f80c0ff */
[----:B------:R-:W-:Y:S01]  /*4e90*/  R2UR UR42, R21 ;  /* 0x00000000152a72ca */ /* 0x000fe200000e0000 */
[----:B------:R-:W-:Y:S01]  /*4ea0*/  @!P1 IMAD.HI.U32 R3, R43, R11, RZ ;  /* 0x0000000b2b039227 */ /* 0x000fe200078e00ff */
[----:B------:R-:W-:Y:S02]  /*4eb0*/  @!P1 SHF.R.U32.HI R0, RZ, R13, R0 ;  /* 0x0000000dff009219 */ /* 0x000fe40000011600 */
[----:B------:R-:W-:Y:S01]  /*4ec0*/  R2UR UR41, R20 ;  /* 0x00000000142972ca */ /* 0x000fe200000e0000 */
[----:B------:R-:W-:Y:S01]  /*4ed0*/  VIADD R112, R112, 0x1 ;  /* 0x0000000170707836 */ /* 0x000fe20000000000 */
[----:B------:R-:W-:Y:S02]  /*4ee0*/  @!P1 SHF.R.U32.HI R2, RZ, R14, R3 ;  /* 0x0000000eff029219 */ /* 0x000fe40000011603 */
[----:B------:R-:W-:Y:S02]  /*4ef0*/  @!P1 SEL R3, R45, R0, !P2 ;  /* 0x000000002d039207 */ /* 0x000fe40005000000 */
[----:B------:R-:W-:Y:S02]  /*4f00*/  @!P1 SEL R2, R43, R2, !P0 ;  /* 0x000000022b029207 */ /* 0x000fe40004000000 */
[----:B------:R-:W-:Y:S01]  /*4f10*/  @P4 SHF.R.U32.HI R103, RZ, 0x10, R17 ;  /* 0x00000010ff674819 */ /* 0x000fe20000011611 */
[----:B------:R-:W-:Y:S02]  /*4f20*/  USHF.L.U32 UR42, UR42, 0x6, URZ ;  /* 0x000000062a2a7899 */ /* 0x000fe400080006ff */
[----:B------:R-:W-:Y:S02]  /*4f30*/  @!P1 IMAD.IADD R0, R2, 0x1, -R3 ;  /* 0x0000000102009824 */ /* 0x000fe400078e0a03 */
[----:B------:R-:W-:Y:S01]  /*4f40*/  @!P1 IMAD.IADD R2, R3, 0x1, -R2 ;  /* 0x0000000103029824 */ /* 0x000fe200078e0a02 */
[----:B------:R-:W-:Y:S01]  /*4f50*/  USHF.L.U32 UR41, UR41, 0x7, URZ ;  /* 0x0000000729297899 */ /* 0x000fe200080006ff */
[----:B------:R-:W-:Y:S02]  /*4f60*/  @!P1 IMAD R45, R0, R9, R45 ;  /* 0x00000009002d9224 */ /* 0x000fe400078e022d */
[----:B------:R-:W-:Y:S01]  /*4f70*/  @!P1 IMAD R43, R2, R10, R43 ;  /* 0x0000000a022b9224 */ /* 0x000fe200078e022b */
[----:B------:R-:W-:Y:S08]  /*4f80*/  BRA.U !UP0, `(.L_x_82) ;  /* 0x0000000108407547 */ /* 0x000ff0000b800000 */
[----:B------:R-:W1:Y:S01]  /*4f90*/  LDCU.64 UR8, c[0x4][0x80] ;  /* 0x01001000ff0877ac */ /* 0x000e620008000a00 */
[----:B------:R-:W-:Y:S01]  /*4fa0*/  MOV R3, 0x0 ;  /* 0x0000000000037802 */ /* 0x000fe20000000f00 */
[----:B------:R-:W-:Y:S02]  /*4fb0*/  HFMA2 R12, -RZ, RZ, 0, 5.9604644775390625e-08 ;  /* 0x00000001ff0c7431 */ /* 0x000fe400000001ff */
[----:B------:R-:W-:Y:S02]  /*4fc0*/  IMAD.MOV.U32 R8, RZ, RZ, 0x70 ;  /* 0x00000070ff087424 */ /* 0x000fe400078e00ff */
[----:B------:R-:W-:Y:S01]  /*4fd0*/  IMAD.MOV.U32 R13, RZ, RZ, RZ ;  /* 0x000000ffff0d7224 */ /* 0x000fe200078e00ff */
[----:B------:R-:W2:Y:S01]  /*4fe0*/  LDCU.64 UR6, c[0x4][0x88] ;  /* 0x01001100ff0677ac */ /* 0x000ea20008000a00 */
[----:B------:R-:W3:Y:S01]  /*4ff0*/  LDC.64 R2, c[0x4][R3] ;  /* 0x0100000003027b82 */ /* 0x000ee20000000a00 */
[----:B------:R-:W4:Y:S01]  /*5000*/  LDCU.64 UR4, c[0x4][0x8] ;  /* 0x01000100ff0477ac */ /* 0x000f220008000a00 */
[----:B-1----:R-:W-:Y:S01]  /*5010*/  MOV R5, UR9 ;  /* 0x0000000900057c02 */ /* 0x002fe20008000f00 */
[----:B------:R-:W-:Y:S01]  /*5020*/  IMAD.U32 R4, RZ, RZ, UR8 ;  /* 0x00000008ff047e24 */ /* 0x000fe2000f8e00ff */
[----:B--2---:R-:W-:Y:S01]  /*5030*/  MOV R7, UR7 ;  /* 0x0000000700077c02 */ /* 0x004fe20008000f00 */
[----:B------:R-:W-:Y:S01]  /*5040*/  IMAD.U32 R6, RZ, RZ, UR6 ;  /* 0x00000006ff067e24 */ /* 0x000fe2000f8e00ff */
[----:B----4-:R-:W-:Y:S01]  /*5050*/  MOV R11, UR5 ;  /* 0x00000005000b7c02 */ /* 0x010fe20008000f00 */
[----:B------:R-:W-:Y:S02]  /*5060*/  IMAD.U32 R10, RZ, RZ, UR4 ;  /* 0x00000004ff0a7e24 */ /* 0x000fe4000f8e00ff */
[----:B------:R-:W-:Y:S07]  /*5070*/  LEPC R20, `(.L_x_82) ;  /* 0x000000001014794e */ /* 0x000fee0000000000 */
[----:B---3-5:R-:W-:Y:S05]  /*5080*/  CALL.ABS.NOINC R2 ;  /* 0x0000000002007343 */ /* 0x028fea0003c00000 */
.L_x_82:
[----:B------:R-:W-:Y:S01]  /*5090*/  LOP3.LUT P0, RZ, R109, 0x1b0, RZ, 0xc0, !PT ;  /* 0x000001b06dff7812 */ /* 0x000fe2000780c0ff */
[----:B------:R-:W-:Y:S11]  /*50a0*/  BSSY.RECONVERGENT B6, `(.L_x_83) ;  /* 0x0000013000067945 */ /* 0x000ff60003800200 */
[----:B------:R-:W-:Y:S01]  /*50b0*/  @!UPT UIADD3 URZ, UPT, UPT, URZ, URZ, URZ ;  /* 0x000000fffffff290 */ /* 0x000fe2000fffe0ff */
[----:B------:R-:W-:Y:S05]  /*50c0*/  @!P0 BRA `(.L_x_84) ;  /* 0x0000000000408947 */ /* 0x000fea0003800000 */
        /* <DEDUP_REMOVED lines=16> */
.L_x_84:
[----:B------:R-:W-:Y:S05]  /*51d0*/  BSYNC.RECONVERGENT B6 ;  /* 0x0000000000067941 */ /* 0x000fea0003800200 */
.L_x_83:
[----:B------:R-:W-:Y:S01]  /*51e0*/  ISETP.NE.U32.AND P4, PT, R90, RZ, PT ;  /* 0x000000ff5a00720c */ /* 0x000fe20003f85070 */
[----:B------:R-:W-:Y:S01]  /*51f0*/  UISETP.NE.AND UP2, UPT, UR50, URZ, UPT ;  /* 0x000000ff3200728c */ /* 0x000fe2000bf45270 */
[----:B------:R-:W-:Y:S01]  /*5200*/  ISETP.NE.U32.AND P2, PT, RZ, UR38, PT ;  /* 0x00000026ff007c0c */ /* 0x000fe2000bf45070 */
[----:B------:R-:W-:Y:S01]  /*5210*/  UISETP.NE.U32.AND UP1, UPT, UR44, URZ, UPT ;  /* 0x000000ff2c00728c */ /* 0x000fe2000bf25070 */
[----:B------:R-:W-:Y:S01]  /*5220*/  ISETP.NE.AND.EX P4, PT, R91, RZ, PT, P4 ;  /* 0x000000ff5b00720c */ /* 0x000fe20003f85340 */
[----:B------:R-:W-:Y:S01]  /*5230*/  UPLOP3.LUT UP0, UPT, UPT, UPT, UPT, 0x40, 0x4 ;  /* 0x000000000004789c */ /* 0x000fe20003f0e870 */
[----:B------:R-:W-:Y:S01]  /*5240*/  ISETP.NE.AND.EX P2, PT, RZ, UR39, PT, P2 ;  /* 0x00000027ff007c0c */ /* 0x000fe2000bf45320 */
[----:B------:R-:W-:Y:S01]  /*5250*/  UISETP.NE.AND.EX UP1, UPT, UR45, URZ, UPT, UP1 ;  /* 0x000000ff2d00728c */ /* 0x000fe2000bf25310 */
[----:B------:R-:W-:Y:S04]  /*5260*/  PLOP3.LUT P1, PT, PT, PT, UP2, 0x80, 0x8 ;  /* 0x000000000008781c */ /* 0x000fe80003f2f028 */
[----:B------:R-:W-:Y:S06]  /*5270*/  @UP2 UPLOP3.LUT UP0, UPT, UPT, UPT, UP1, 0x80, 0x8 ;  /* 0x000000000008289c */ /* 0x000fec0003f0f010 */
[----:B------:R-:W-:Y:S01]  /*5280*/  PLOP3.LUT P0, PT, PT, PT, UP0, 0x80, 0x8 ;  /* 0x000000000008781c */ /* 0x000fe20003f0f008 */
[----:B------:R-:W-:Y:S01]  /*5290*/  @!UPT UIADD3 URZ, UPT, UPT, URZ, URZ, URZ ;  /* 0x000000fffffff290 */ /* 0x000fe2000fffe0ff */
[----:B------:R-:W-:Y:S11]  /*52a0*/  BRA.U !UP1, `(.L_x_85) ;  /* 0x0000000109387547 */ /* 0x000ff6000b800000 */
[----:B------:R-:W-:Y:S01]  /*52b0*/  UISETP.NE.U32.AND UP0, UPT, UR38, URZ, UPT ;  /* 0x000000ff2600728c */ /* 0x000fe2000bf05070 */
[----:B------:R-:W-:Y:S02]  /*52c0*/  HFMA2 R0, -RZ, RZ, 0, 5.9604644775390625e-08 ;  /* 0x00000001ff007431 */ /* 0x000fe400000001ff */
[----:B------:R-:W-:Y:S01]  /*52d0*/  IMAD.MOV.U32 R95, RZ, RZ, 0x1 ;  /* 0x00000001ff5f7424 */ /* 0x000fe200078e00ff */
[----:B------:R-:W-:Y:S06]  /*52e0*/  UISETP.NE.AND.EX UP0, UPT, UR39, URZ, UPT, UP0 ;  /* 0x000000ff2700728c */ /* 0x000fec000bf05300 */
[----:B------:R-:W-:Y:S05]  /*52f0*/  PLOP3.LUT P3, PT, PT, PT, UP0, 0x80, 0x8 ;  /* 0x000000000008781c */ /* 0x000fea0003f6f008 */
[----:B------:R-:W1:Y:S01]  /*5300*/  @UP0 LDCU.64 UR6, c[0x0][0x888] ;  /* 0x00011100ff0607ac */ /* 0x000e620008000a00 */
[----:B------:R-:W-:Y:S07]  /*5310*/  @UP0 UIMAD UR4, UR36, UR44, URZ ;  /* 0x0000002c240402a4 */ /* 0x000fee000f8e02ff */
[----:B------:R-:W-:Y:S01]  /*5320*/  @!P3 PRMT R95, R0, 0x7610, R95 ;  /* 0x00007610005fb816 */ /* 0x000fe2000000005f */
[----:B-1----:R-:W-:Y:S03]  /*5330*/  @UP0 UIMAD.WIDE UR6, UR4, 0x4, UR6 ;  /* 0x00000004040608a5 */ /* 0x002fe6000f8e0206 */
[----:B------:R-:W1:Y:S03]  /*5340*/  @!UP0 LDCU UR4, c[0x0][0x880] ;  /* 0x00011000ff0487ac */ /* 0x000e660008000800 */
[----:B------:R-:W-:Y:S01]  /*5350*/  IMAD.U32 R2, RZ, RZ, UR6 ;  /* 0x00000006ff027e24 */ /* 0x000fe2000f8e00ff */
[----:B------:R-:W-:Y:S05]  /*5360*/  MOV R3, UR7 ;  /* 0x0000000700037c02 */ /* 0x000fea0008000f00 */
[----:B-----5:R2:W5:Y:S02]  /*5370*/  @P3 LDG.E R49, desc[UR46][R2.64] ;  /* 0x0000002e02313981 */ /* 0x020564000c1e1900 */
[----:B-12---:R-:W-:Y:S02]  /*5380*/  @!P3 IMAD.U32 R49, RZ, RZ, UR4 ;  /* 0x00000004ff31be24 */ /* 0x006fe4000f8e00ff */
.L_x_85:
[----:B------:R-:W-:Y:S05]  /*5390*/  @!P4 BRA `(.L_x_86) ;  /* 0x000000000020c947 */ /* 0x000fea0003800000 */
[----:B------:R-:W-:Y:S04]  /*53a0*/  ISETP.NE.U32.AND P3, PT, R88, RZ, PT ;  /* 0x000000ff5800720c */ /* 0x000fe80003f65070 */
[----:B------:R-:W-:Y:S11]  /*53b0*/  ISETP.NE.AND.EX P3, PT, R89, RZ, PT, P3 ;  /* 0x000000ff5900720c */ /* 0x000ff60003f65330 */
[----:B------:R-:W-:Y:S02]  /*53c0*/  @!UPT UIADD3 URZ, UPT, UPT, URZ, URZ, URZ ;  /* 0x000000fffffff290 */ /* 0x000fe4000fffe0ff */
[----:B------:R-:W1:Y:S01]  /*53d0*/  @P3 LDC.64 R2, c[0x0][0x8a8] ;  /* 0x00022a00ff023b82 */ /* 0x000e620000000a00 */
[----:B------:R-:W-:Y:S04]  /*53e0*/  @P3 IMAD R0, R90, UR36, RZ ;  /* 0x000000245a003c24 */ /* 0x000fe8000f8e02ff */
[----:B-1----:R-:W-:Y:S05]  /*53f0*/  @P3 IMAD.WIDE R2, R0, 0x4, R2 ;  /* 0x0000000400023825 */ /* 0x002fea00078e0202 */
[----:B-----5:R1:W5:Y:S02]  /*5400*/  @P3 LDG.E R47, desc[UR46][R2.64] ;  /* 0x0000002e022f3981 */ /* 0x020364000c1e1900 */
[----:B-1----:R-:W2:Y:S02]  /*5410*/  @!P3 LDC R47, c[0x0][0x8a0] ;  /* 0x00022800ff2fbb82 */ /* 0x002ea40000000800 */
.L_x_86:
[----:B-----5:R-:W-:Y:S01]  /*5420*/  FSETP.NEU.AND P4, PT, R49, RZ, PT ;  /* 0x000000ff3100720b */ /* 0x020fe20003f8d000 */
[----:B------:R-:W-:Y:S01]  /*5430*/  BSSY B1, `(.L_x_87) ;  /* 0x0000042000017945 */ /* 0x000fe20003800000 */
[----:B------:R-:W-:Y:S01]  /*5440*/  SEL R7, RZ, 0xffffffff, P2 ;  /* 0xffffffffff077807 */ /* 0x000fe20001000000 */
[----:B------:R-:W-:Y:S01]  /*5450*/  IMAD.MOV.U32 R115, RZ, RZ, 0x1 ;  /* 0x00000001ff737424 */ /* 0x000fe200078e00ff */
[----:B------:R-:W-:Y:S02]  /*5460*/  LOP3.LUT P3, RZ, R95, 0xff, RZ, 0xc0, !PT ;  /* 0x000000ff5fff7812 */ /* 0x000fe4000786c0ff */
[----:B------:R-:W-:Y:S02]  /*5470*/  CS2R R86, SRZ ;  /* 0x0000000000567805 */ /* 0x000fe4000001ff00 */
[----:B------:R-:W-:Y:S02]  /*5480*/  @P1 SEL R4, RZ, 0xffffffff, P4 ;  /* 0xffffffffff041807 */ /* 0x000fe40002000000 */
[----:B------:R-:W-:Y:S02]  /*5490*/  CS2R R84, SRZ ;  /* 0x0000000000547805 */ /* 0x000fe4000001ff00 */
[----:B------:R-:W-:Y:S02]  /*54a0*/  LEA R0, R105, UR49, 0x3 ;  /* 0x0000003169007c11 */ /* 0x000fe4000f8e18ff */
[----:B------:R-:W-:Y:S02]  /*54b0*/  CS2R R82, SRZ ;  /* 0x0000000000527805 */ /* 0x000fe4000001ff00 */
[----:B------:R-:W-:Y:S02]  /*54c0*/  @P0 SEL R4, R7, R4, !P3 ;  /* 0x0000000407040207 */ /* 0x000fe40005800000 */
[----:B------:R-:W-:Y:S02]  /*54d0*/  CS2R R80, SRZ ;  /* 0x0000000000507805 */ /* 0x000fe4000001ff00 */
[----:B------:R-:W-:Y:S02]  /*54e0*/  LEA R113, R44, UR49, 0x3 ;  /* 0x000000312c717c11 */ /* 0x000fe4000f8e18ff */
[----:B------:R-:W-:Y:S02]  /*54f0*/  @P1 LOP3.LUT R4, R4, 0x1, RZ, 0xc0, !PT ;  /* 0x0000000104041812 */ /* 0x000fe400078ec0ff */
[----:B------:R-:W-:Y:S02]  /*5500*/  SHF.L.U32 R2, R107, 0x1f, RZ ;  /* 0x0000001f6b027819 */ /* 0x000fe400000006ff */
[----:B------:R-:W-:Y:S02]  /*5510*/  ISETP.NE.U32.OR P6, PT, R4, 0x1, !P1 ;  /* 0x000000010400780c */ /* 0x000fe40004fc5470 */
[----:B------:R-:W-:Y:S02]  /*5520*/  PLOP3.LUT P2, PT, PT, PT, UP1, 0x80, 0x8 ;  /* 0x000000000008781c */ /* 0x000fe40003f4f018 */
[----:B------:R-:W-:Y:S02]  /*5530*/  LEA.HI R5, R44, R44, RZ, 0x1 ;  /* 0x0000002c2c057211 */ /* 0x000fe400078f08ff */
[----:B------:R-:W-:Y:S02]  /*5540*/  SEL R4, RZ, 0xffffffff, P4 ;  /* 0xffffffffff047807 */ /* 0x000fe40002000000 */
[----:B------:R-:W-:Y:S01]  /*5550*/  P2R R114, PR, RZ, 0x40 ;  /* 0x00000040ff727803 */ /* 0x000fe20000000000 */
[C---:B------:R-:W-:Y:S01]  /*5560*/  IMAD.SHL.U32 R3, R5.reuse, 0x40, RZ ;  /* 0x0000004005037824 */ /* 0x040fe200078e00ff */
[----:B------:R-:W-:Y:S03]  /*5570*/  LOP3.LUT R5, R5, 0xffe, RZ, 0xc0, !PT ;  /* 0x00000ffe05057812 */ /* 0x000fe600078ec0ff */
[----:B------:R-:W-:Y:S02]  /*5580*/  @P6 SHF.L.U32 R9, R104, 0x1f, RZ ;  /* 0x0000001f68096819 */ /* 0x000fe400000006ff */
[----:B------:R-:W-:Y:S01]  /*5590*/  @P2 SEL R4, R7, R4, !P3 ;  /* 0x0000000407042207 */ /* 0x000fe20005800000 */
[----:B------:R-:W-:Y:S01]  /*55a0*/  IMAD.IADD R48, R44, 0x1, -R5 ;  /* 0x000000012c307824 */ /* 0x000fe200078e0a05 */
[----:B------:R-:W1:Y:S01]  /*55b0*/  @P6 SYNCS.PHASECHK.TRANS64.TRYWAIT P1, [R0+URZ+0x50], R9 ;  /* 0x00005009000065a7 */ /* 0x000e6200080211ff */
[----:B------:R-:W-:Y:S02]  /*55c0*/  LOP3.LUT R3, R3, 0xffffff80, RZ, 0xc0, !PT ;  /* 0xffffff8003037812 */ /* 0x000fe400078ec0ff */
[----:B------:R-:W-:Y:S03]  /*55d0*/  LOP3.LUT R4, R4, 0x1, RZ, 0xc0, !PT ;  /* 0x0000000104047812 */ /* 0x000fe600078ec0ff */
[----:B------:R-:W-:Y:S01]  /*55e0*/  IMAD.IADD R3, R46, 0x1, R3 ;  /* 0x000000012e037824 */ /* 0x000fe200078e0203 */
[----:B------:R-:W-:Y:S03]  /*55f0*/  ISETP.NE.U32.AND P5, PT, R4, 0x1, PT ;  /* 0x000000010400780c */ /* 0x000fe60003fa5070 */
[----:B------:R-:W-:Y:S01]  /*5600*/  IMAD R48, R48, 0x100000, R3 ;  /* 0x0010000030307824 */ /* 0x000fe200078e0203 */
[----:B------:R-:W-:Y:S01]  /*5610*/  P2R R124, PR, RZ, 0x20 ;  /* 0x00000020ff7c7803 */ /* 0x000fe20000000000 */
[----:B------:R3:W4:Y:S01]  /*5620*/  SYNCS.PHASECHK.TRANS64.TRYWAIT P0, [R113+URZ+0xa0], R2 ;  /* 0x0000a002710075a7 */ /* 0x00072200080011ff */
[----:B-1----:R-:W-:Y:S01]  /*5630*/  @P6 SEL R115, RZ, 0x1, !P1 ;  /* 0x00000001ff736807 */ /* 0x002fe20004800000 */
[----:B---3--:R-:W-:Y:S06]  /*5640*/  @!P6 BRA `(.L_x_88) ;  /* 0x000000000080e947 */ /* 0x008fec0003800000 */
[----:B------:R-:W-:Y:S01]  /*5650*/  @P5 IMAD R5, R105, 0x1000, R100 ;  /* 0x0000100069055824 */ /* 0x000fe200078e0264 */
[----:B------:R-:W-:Y:S01]  /*5660*/  ISETP.NE.AND P1, PT, R115, RZ, PT ;  /* 0x000000ff7300720c */ /* 0x000fe20003f25270 */
[----:B------:R-:W-:Y:S01]  /*5670*/  BSSY B0, `(.L_x_89) ;  /* 0x000000b000007945 */ /* 0x000fe20003800000 */
[----:B------:R-:W-:Y:S01]  /*5680*/  CS2R R82, SRZ ;  /* 0x0000000000527805 */ /* 0x000fe2000001ff00 */
[----:B------:R-:W-:Y:S01]  /*5690*/  @P5 VIADD R4, R5, UR49 ;  /* 0x0000003105045c36 */ /* 0x000fe20008000000 */
[----:B------:R-:W-:Y:S02]  /*56a0*/  CS2R R80, SRZ ;  /* 0x0000000000507805 */ /* 0x000fe4000001ff00 */
[----:B------:R-:W-:Y:S02]  /*56b0*/  CS2R R86, SRZ ;  /* 0x0000000000567805 */ /* 0x000fe4000001ff00 */
[----:B------:R-:W-:Y:S01]  /*56c0*/  CS2R R84, SRZ ;  /* 0x0000000000547805 */ /* 0x000fe2000001ff00 */
[----:B------:R-:W-:Y:S04]  /*56d0*/  @P5 IMAD R4, R108, -0x10, R4 ;  /* 0xfffffff06c045824 */ /* 0x000fe800078e0204 */
[----:B------:R-:W-:Y:S05]  /*56e0*/  @P1 BRA `(.L_x_90) ;  /* 0x00000000000c1947 */ /* 0x000fea0003800000 */
[----:B------:R-:W-:Y:S04]  /*56f0*/  SHF.L.U32 R3, R104, 0x1f, RZ ;  /* 0x0000001f68037819 */ /* 0x000fe800000006ff */
[----:B------:R-:W1:Y:S02]  /*5700*/  SYNCS.PHASECHK.TRANS64.TRYWAIT P1, [R0+URZ+0x50], R3 ;  /* 0x00005003000075a7 */ /* 0x000e6400080211ff */
[----:B-1----:R-:W-:Y:S05]  /*5710*/  @!P1 BRA `(.L_x_91) ;  /* 0x0000002400089947 */ /* 0x002fea0003800000 */
.L_x_90:
[----:B------:R-:W-:Y:S05]  /*5720*/  BSYNC B0 ;  /* 0x0000000000007941 */ /* 0x000fea0003800000 */
.L_x_89:
[----:B------:R-:W-:Y:S01]  /*5730*/  ISETP.NE.AND P1, PT, R124, RZ, PT ;  /* 0x000000ff7c00720c */ /* 0x000fe20003f25270 */
[----:B-1----:R-:W-:Y:S02]  /*5740*/  VIADD R3, R0, 0x60 ;  /* 0x0000006000037836 */ /* 0x002fe40000000000 */
[----:B------:R-:W-:Y:S02]  /*5750*/  IMAD.U32 R0, RZ, RZ, UR37 ;  /* 0x00000025ff007e24 */ /* 0x000fe4000f8e00ff */
[----:B------:R-:W-:Y:S03]  /*5760*/  VIADD R105, R105, 0x1 ;  /* 0x0000000169697836 */ /* 0x000fe60000000000 */
[----:B------:R-:W-:Y:S05]  /*5770*/  PRMT R0, R0, 0x654, R3 ;  /* 0x0000065400007816 */ /* 0x000fea0000000003 */
[----:B------:R1:W3:Y:S04]  /*5780*/  @P1 LDS.128 R80, [R5+UR49+0x200] ;  /* 0x0002003105501984 */ /* 0x0002e80008000c00 */
[----:B------:R1:W1:Y:S01]  /*5790*/  @P1 LDS.128 R84, [R4+0x210] ;  /* 0x0002100004541984 */ /* 0x0002620000000c00 */
[C---:B------:R-:W-:Y:S01]  /*57a0*/  ISETP.NE.AND P1, PT, R105.reuse, 0x2, PT ;  /* 0x000000026900780c */ /* 0x040fe20003f25270 */
[----:B------:R-:W-:Y:S01]  /*57b0*/  @!PT LDS RZ, [RZ] ;  /* 0x00000000fffff984 */ /* 0x000fe20000000800 */
[----:B------:R-:W-:Y:S01]  /*57c0*/  @!PT LDS RZ, [RZ] ;  /* 0x00000000fffff984 */ /* 0x000fe20000000800 */
[----:B------:R-:W-:Y:S01]  /*57d0*/  @!PT LDS RZ, [RZ] ;  /* 0x00000000fffff984 */ /* 0x000fe20000000800 */
[----:B------:R-:W-:Y:S01]  /*57e0*/  @!PT LDS RZ, [RZ] ;  /* 0x00000000fffff984 */ /* 0x000fe20000000800 */
[----:B------:R5:W-:Y:S06]  /*57f0*/  MEMBAR.ALL.CTA ;  /* 0x0000000000007992 */ /* 0x000bec0000008000 */
[----:B-----5:R-:W5:Y:S01]  /*5800*/  FENCE.VIEW.ASYNC.S ;  /* 0x00000000000073c6 */ /* 0x020f620000000000 */
[----:B------:R-:W-:Y:S02]  /*5810*/  SEL R3, RZ, 0x1, P1 ;  /* 0x00000001ff037807 */ /* 0x000fe40000800000 */
[----:B------:R-:W-:Y:S02]  /*5820*/  SEL R105, R105, RZ, P1 ;  /* 0x000000ff69697207 */ /* 0x000fe40000800000 */
[----:B------:R-:W-:Y:S01]  /*5830*/  LOP3.LUT R104, R104, R3, RZ, 0x3c, !PT ;  /* 0x0000000368687212 */ /* 0x000fe200078e3cff */
[----:B-----5:R1:W-:Y:S06]  /*5840*/  SYNCS.ARRIVE.TRANS64.RED.A1T0 RZ, [R0+URZ], RZ ;  /* 0x000000ff00ff79a7 */ /* 0x0203ec00081004ff */
.L_x_88:
[----:B------:R-:W-:Y:S05]  /*5850*/  BSYNC B1 ;  /* 0x0000000000017941 */ /* 0x000fea0003800000 */
.L_x_87:
[----:B-1----:R-:W-:Y:S04]  /*5860*/  SHF.R.U32.HI R0, RZ, 0x15, R48 ;  /* 0x00000015ff007819 */ /* 0x002fe80000011630 */
[----:B------:R-:W-:Y:S01]  /*5870*/  LOP3.LUT P1, RZ, R0, 0x3, R101, 0x48, !PT ;  /* 0x0000000300ff7812 */ /* 0x000fe20007824865 */
[----:B------:R-:W-:Y:S01]  /*5880*/  @!UPT UIADD3 URZ, UPT, UPT, URZ, URZ, URZ ;  /* 0x000000fffffff290 */ /* 0x000fe2000fffe0ff */
[----:B----4-:R-:W-:Y:S11]  /*5890*/  @P0 BRA `(.L_x_92) ;  /* 0x0000000000080947 */ /* 0x010ff60003800000 */
[----:B------:R-:W1:Y:S02]  /*58a0*/  SYNCS.PHASECHK.TRANS64.TRYWAIT P0, [R113+URZ+0xa0], R2 ;  /* 0x0000a002710075a7 */ /* 0x000e6400080011ff */
[----:B-1----:R-:W-:Y:S05]  /*58b0*/  @!P0 BRA `(.L_x_93) ;  /* 0x0000002000b48947 */ /* 0x002fea0003800000 */
.L_x_92:
[----:B------:R-:W-:Y:S05]  /*58c0*/  @!P1 BRA `(.L_x_94) ;  /* 0x0000000000409947 */ /* 0x000fea0003800000 */
[----:B------:R-:W4:Y:S01]  /*58d0*/  LDCU.64 UR8, c[0x4][0x70] ;  /* 0x01000e00ff0877ac */ /* 0x000f220008000a00 */
[----:B------:R-:W-:Y:S01]  /*58e0*/  MOV R3, 0x0 ;  /* 0x0000000000037802 */ /* 0x000fe20000000f00 */
[----:B------:R-:W-:Y:S02]  /*58f0*/  HFMA2 R12, -RZ, RZ, 0, 5.9604644775390625e-08 ;  /* 0x00000001ff0c7431 */ /* 0x000fe400000001ff */
[----:B------:R-:W-:Y:S02]  /*5900*/  IMAD.MOV.U32 R8, RZ, RZ, 0x192 ;  /* 0x00000192ff087424 */ /* 0x000fe400078e00ff */
[----:B------:R-:W-:Y:S01]  /*5910*/  IMAD.MOV.U32 R13, RZ, RZ, RZ ;  /* 0x000000ffff0d7224 */ /* 0x000fe200078e00ff */
[----:B------:R-:W5:Y:S01]  /*5920*/  LDCU.64 UR6, c[0x4][0x78] ;  /* 0x01000f00ff0677ac */ /* 0x000f620008000a00 */
[----:B-1----:R-:W1:Y:S01]  /*5930*/  LDC.64 R2, c[0x4][R3] ;  /* 0x0100000003027b82 */ /* 0x002e620000000a00 */
[----:B------:R-:W2:Y:S01]  /*5940*/  LDCU.64 UR4, c[0x4][0x10] ;  /* 0x01000200ff0477ac */ /* 0x000ea20008000a00 */
[----:B----4-:R-:W-:Y:S01]  /*5950*/  MOV R5, UR9 ;  /* 0x0000000900057c02 */ /* 0x010fe20008000f00 */
[----:B------:R-:W-:Y:S01]  /*5960*/  IMAD.U32 R4, RZ, RZ, UR8 ;  /* 0x00000008ff047e24 */ /* 0x000fe2000f8e00ff */
[----:B-----5:R-:W-:Y:S01]  /*5970*/  MOV R7, UR7 ;  /* 0x0000000700077c02 */ /* 0x020fe20008000f00 */
[----:B------:R-:W-:Y:S01]  /*5980*/  IMAD.U32 R6, RZ, RZ, UR6 ;  /* 0x00000006ff067e24 */ /* 0x000fe2000f8e00ff */
[----:B--2---:R-:W-:Y:S01]  /*5990*/  MOV R11, UR5 ;  /* 0x00000005000b7c02 */ /* 0x004fe20008000f00 */
[----:B------:R-:W-:Y:S02]  /*59a0*/  IMAD.U32 R10, RZ, RZ, UR4 ;  /* 0x00000004ff0a7e24 */ /* 0x000fe4000f8e00ff */
[----:B------:R-:W-:Y:S07]  /*59b0*/  LEPC R20, `(.L_x_94) ;  /* 0x000000001014794e */ /* 0x000fee0000000000 */
[----:B-1-3--:R-:W-:Y:S05]  /*59c0*/  CALL.ABS.NOINC R2 ;  /* 0x0000000002007343 */ /* 0x00afea0003c00000 */
.L_x_94:
[-C--:B---3--:R-:W-:Y:S01]  /*59d0*/  F2FP.F16.E4M3.UNPACK_B R51, R80.reuse ;  /* 0x00000050ff33723e */ /* 0x088fe200020006ff */
[----:B------:R-:W-:Y:S05]  /*59e0*/  WARPSYNC.ALL ;  /* 0x0000000000007948 */ /* 0x000fea0003800000 */
[----:B------:R-:W-:Y:S01]  /*59f0*/  R2UR UR4, R48 ;  /* 0x00000000300472ca */ /* 0x000fe200000e0000 */
[--C-:B------:R-:W-:Y:S01]  /*5a00*/  HADD2.F32 R50, -RZ, R51.reuse.H0_H0 ;  /* 0x20000033ff327230 */ /* 0x100fe20000004100 */
[----:B------:R-:W-:Y:S01]  /*5a10*/  F2FP.F16.E4M3.UNPACK_B R53, R80.H1 ;  /* 0x00000050ff35723e */ /* 0x000fe200030006ff */
[----:B------:R-:W-:Y:S01]  /*5a20*/  HADD2.F32 R51, -RZ, R51.H1_H1 ;  /* 0x30000033ff337230 */ /* 0x000fe20000004100 */
[-C--:B------:R-:W-:Y:S01]  /*5a30*/  F2FP.F16.E4M3.UNPACK_B R55, R81.reuse ;  /* 0x00000051ff37723e */ /* 0x080fe200020006ff */
[----:B------:R-:W-:Y:S01]  /*5a40*/  BSSY.RECONVERGENT B0, `(.L_x_95) ;  /* 0x0000099000007945 */ /* 0x000fe20003800200 */
[----:B------:R-:W-:Y:S01]  /*5a50*/  F2FP.F16.E4M3.UNPACK_B R57, R81.H1 ;  /* 0x00000051ff39723e */ /* 0x000fe200030006ff */
[--C-:B------:R-:W-:Y:S01]  /*5a60*/  HADD2.F32 R52, -RZ, R53.reuse.H0_H0 ;  /* 0x20000035ff347230 */ /* 0x100fe20000004100 */
[-C--:B------:R-:W-:Y:S01]  /*5a70*/  F2FP.F16.E4M3.UNPACK_B R59, R82.reuse ;  /* 0x00000052ff3b723e */ /* 0x080fe200020006ff */
[----:B------:R-:W-:Y:S01]  /*5a80*/  HADD2.F32 R54, -RZ, R53.H1_H1 ;  /* 0x30000035ff367230 */ /* 0x000fe20000004100 */
[----:B------:R-:W-:Y:S01]  /*5a90*/  F2FP.F16.E4M3.UNPACK_B R61, R82.H1 ;  /* 0x00000052ff3d723e */ /* 0x000fe200030006ff */
[--C-:B------:R-:W-:Y:S01]  /*5aa0*/  HADD2.F32 R53, -RZ, R55.reuse.H0_H0 ;  /* 0x20000037ff357230 */ /* 0x100fe20000004100 */
[-C--:B------:R-:W-:Y:S01]  /*5ab0*/  F2FP.F16.E4M3.UNPACK_B R63, R83.reuse ;  /* 0x00000053ff3f723e */ /* 0x080fe200020006ff */
[----:B------:R-:W-:Y:S01]  /*5ac0*/  LDTM.16dp32bit_t0_t15.x32 R4, tmem[UR4] ;  /* 0x00000004000479ee */ /* 0x000fe20008a80000 */
[----:B------:R-:W2:Y:S01]  /*5ad0*/  LDTM.16dp32bit_t16_t31.x32 R4, tmem[UR4+0x20] ;  /* 0x00002004000479ee */ /* 0x000ea20008aa0000 */
[----:B------:R-:W-:Y:S01]  /*5ae0*/  SHF.L.U32 R125, R102, 0x4, RZ ;  /* 0x00000004667d7819 */ /* 0x000fe200000006ff */
[----:B------:R-:W-:Y:S01]  /*5af0*/  HADD2.F32 R56, -RZ, R55.H1_H1 ;  /* 0x30000037ff387230 */ /* 0x000fe20000004100 */
[----:B------:R-:W-:Y:S01]  /*5b00*/  ISETP.NE.AND P6, PT, R114, RZ, PT ;  /* 0x000000ff7200720c */ /* 0x000fe20003fc5270 */
[----:B------:R-:W-:Y:S01]  /*5b10*/  HADD2.F32 R60, -RZ, R59.H1_H1 ;  /* 0x3000003bff3c7230 */ /* 0x000fe20000004100 */
[----:B------:R-:W-:Y:S01]  /*5b20*/  IADD3 R114, PT, PT, R100, UR49, RZ ;  /* 0x0000003164727c10 */ /* 0x000fe2000fffe0ff */
[----:B------:R-:W-:Y:S01]  /*5b30*/  HADD2.F32 R64, -RZ, R63.H1_H1 ;  /* 0x3000003fff407230 */ /* 0x000fe20000004100 */
[----:B------:R-:W-:Y:S01]  /*5b40*/  F2FP.F16.E4M3.UNPACK_B R65, R83.H1 ;  /* 0x00000053ff41723e */ /* 0x000fe200030006ff */
[--C-:B------:R-:W-:Y:S01]  /*5b50*/  HADD2.F32 R55, -RZ, R57.reuse.H0_H0 ;  /* 0x20000039ff377230 */ /* 0x100fe20000004100 */
[----:B------:R-:W-:Y:S01]  /*5b60*/  IADD3 R114, PT, PT, R114, R125, RZ ;  /* 0x0000007d72727210 */ /* 0x000fe20007ffe0ff */
[----:B------:R-:W-:Y:S01]  /*5b70*/  HADD2.F32 R58, -RZ, R57.H1_H1 ;  /* 0x30000039ff3a7230 */ /* 0x000fe20000004100 */
[-C--:B------:R-:W-:Y:S01]  /*5b80*/  F2FP.F16.E4M3.UNPACK_B R67, R84.reuse ;  /* 0x00000054ff43723e */ /* 0x080fe200020006ff */
[----:B------:R-:W-:Y:S01]  /*5b90*/  HADD2.F32 R57, -RZ, R59.H0_H0 ;  /* 0x2000003bff397230 */ /* 0x000fe20000004100 */
[----:B------:R-:W-:Y:S01]  /*5ba0*/  F2FP.F16.E4M3.UNPACK_B R69, R84.H1 ;  /* 0x00000054ff45723e */ /* 0x000fe200030006ff */
[----:B------:R-:W-:Y:S01]  /*5bb0*/  HADD2.F32 R59, -RZ, R61.H0_H0 ;  /* 0x2000003dff3b7230 */ /* 0x000fe20000004100 */
[-C--:B------:R-:W-:Y:S01]  /*5bc0*/  F2FP.F16.E4M3.UNPACK_B R71, R85.reuse ;  /* 0x00000055ff47723e */ /* 0x080fe200020006ff */
[----:B------:R-:W-:Y:S01]  /*5bd0*/  HADD2.F32 R68, -RZ, R67.H1_H1 ;  /* 0x30000043ff447230 */ /* 0x000fe20000004100 */
[----:B------:R-:W-:Y:S01]  /*5be0*/  F2FP.F16.E4M3.UNPACK_B R73, R85.H1 ;  /* 0x00000055ff49723e */ /* 0x000fe200030006ff */
[----:B------:R-:W-:Y:S01]  /*5bf0*/  HADD2.F32 R62, -RZ, R61.H1_H1 ;  /* 0x3000003dff3e7230 */ /* 0x000fe20000004100 */
[-C--:B------:R-:W-:Y:S01]  /*5c00*/  F2FP.F16.E4M3.UNPACK_B R75, R86.reuse ;  /* 0x00000056ff4b723e */ /* 0x080fe200020006ff */
[----:B------:R-:W-:Y:S01]  /*5c10*/  HADD2.F32 R61, -RZ, R63.H0_H0 ;  /* 0x2000003fff3d7230 */ /* 0x000fe20000004100 */
[----:B------:R-:W-:Y:S01]  /*5c20*/  F2FP.F16.E4M3.UNPACK_B R77, R86.H1 ;  /* 0x00000056ff4d723e */ /* 0x000fe200030006ff */
[----:B------:R-:W-:Y:S01]  /*5c30*/  HADD2.F32 R72, -RZ, R71.H1_H1 ;  /* 0x30000047ff487230 */ /* 0x000fe20000004100 */
[----:B------:R-:W-:Y:S01]  /*5c40*/  F2FP.F16.E4M3.UNPACK_B R79, R87.H1 ;  /* 0x00000057ff4f723e */ /* 0x000fe200030006ff */
[C---:B--2---:R-:W-:Y:S01]  /*5c50*/  FMUL R0, R47.reuse, R4 ;  /* 0x000000042f007220 */ /* 0x044fe20000400000 */
[C---:B-1----:R-:W-:Y:S01]  /*5c60*/  FMUL R2, R47.reuse, R5 ;  /* 0x000000052f027220 */ /* 0x042fe20000400000 */
[C---:B------:R-:W-:Y:S01]  /*5c70*/  FMUL R4, R47.reuse, R8 ;  /* 0x000000082f047220 */ /* 0x040fe20000400000 */
[----:B------:R-:W-:Y:S01]  /*5c80*/  FMUL R5, R47, R9 ;  /* 0x000000092f057220 */ /* 0x000fe20000400000 */
[C---:B------:R-:W-:Y:S01]  /*5c90*/  FFMA R0, R49.reuse, R50, R0 ;  /* 0x0000003231007223 */ /* 0x040fe20000000000 */
[----:B------:R-:W-:Y:S01]  /*5ca0*/  FFMA R2, R49, R51, R2 ;  /* 0x0000003331027223 */ /* 0x000fe20000000002 */
[C---:B------:R-:W-:Y:S01]  /*5cb0*/  FMUL R8, R47.reuse, R12 ;  /* 0x0000000c2f087220 */ /* 0x040fe20000400000 */
[C---:B------:R-:W-:Y:S01]  /*5cc0*/  FMUL R9, R47.reuse, R13 ;  /* 0x0000000d2f097220 */ /* 0x040fe20000400000 */
[C---:B------:R-:W-:Y:S01]  /*5cd0*/  FMUL R12, R47.reuse, R16 ;  /* 0x000000102f0c7220 */ /* 0x040fe20000400000 */
[C---:B------:R-:W-:Y:S01]  /*5ce0*/  FMUL R13, R47.reuse, R17 ;  /* 0x000000112f0d7220 */ /* 0x040fe20000400000 */
[C---:B------:R-:W-:Y:S01]  /*5cf0*/  FMUL R16, R47.reuse, R20 ;  /* 0x000000142f107220 */ /* 0x040fe20000400000 */
[C---:B------:R-:W-:Y:S01]  /*5d00*/  FMUL R17, R47.reuse, R21 ;  /* 0x000000152f117220 */ /* 0x040fe20000400000 */
[C---:B------:R-:W-:Y:S01]  /*5d10*/  FMUL R20, R47.reuse, R24 ;  /* 0x000000182f147220 */ /* 0x040fe20000400000 */
[C---:B------:R-:W-:Y:S01]  /*5d20*/  FMUL R21, R47.reuse, R25 ;  /* 0x000000192f157220 */ /* 0x040fe20000400000 */
[----:B------:R-:W-:Y:S02]  /*5d30*/  HADD2.F32 R76, -RZ, R75.H1_H1 ;  /* 0x3000004bff4c7230 */ /* 0x000fe40000004100 */
[C---:B------:R-:W-:Y:S01]  /*5d40*/  FMUL R24, R47.reuse, R28 ;  /* 0x0000001c2f187220 */ /* 0x040fe20000400000 */
[C---:B------:R-:W-:Y:S01]  /*5d50*/  FMUL R25, R47.reuse, R29 ;  /* 0x0000001d2f197220 */ /* 0x040fe20000400000 */
[C---:B------:R-:W-:Y:S01]  /*5d60*/  FMUL R28, R47.reuse, R32 ;  /* 0x000000202f1c7220 */ /* 0x040fe20000400000 */
[C---:B------:R-:W-:Y:S01]  /*5d70*/  FMUL R29, R47.reuse, R33 ;  /* 0x000000212f1d7220 */ /* 0x040fe20000400000 */
[C---:B------:R-:W-:Y:S01]  /*5d80*/  FMUL R3, R47.reuse, R6 ;  /* 0x000000062f037220 */ /* 0x040fe20000400000 */
[C---:B------:R-:W-:Y:S01]  /*5d90*/  FMUL R7, R47.reuse, R7 ;  /* 0x000000072f077220 */ /* 0x040fe20000400000 */
[C---:B------:R-:W-:Y:S01]  /*5da0*/  FMUL R6, R47.reuse, R10 ;  /* 0x0000000a2f067220 */ /* 0x040fe20000400000 */
[----:B------:R-:W-:Y:S01]  /*5db0*/  FMUL R11, R47, R11 ;  /* 0x0000000b2f0b7220 */ /* 0x000fe20000400000 */
[C---:B------:R-:W-:Y:S01]  /*5dc0*/  FFMA R3, R49.reuse, R52, R3 ;  /* 0x0000003431037223 */ /* 0x040fe20000000003 */
[C---:B------:R-:W-:Y:S01]  /*5dd0*/  FFMA R7, R49.reuse, R54, R7 ;  /* 0x0000003631077223 */ /* 0x040fe20000000007 */
[C---:B------:R-:W-:Y:S01]  /*5de0*/  FFMA R4, R49.reuse, R53, R4 ;  /* 0x0000003531047223 */ /* 0x040fe20000000004 */
[----:B------:R-:W-:Y:S01]  /*5df0*/  F2FP.F16.E4M3.UNPACK_B R50, R87 ;  /* 0x00000057ff32723e */ /* 0x000fe200020006ff */
[C---:B------:R-:W-:Y:S01]  /*5e00*/  FFMA R5, R49.reuse, R56, R5 ;  /* 0x0000003831057223 */ /* 0x040fe20000000005 */
[----:B------:R-:W-:Y:S01]  /*5e10*/  FFMA R6, R49, R55, R6 ;  /* 0x0000003731067223 */ /* 0x000fe20000000006 */
[----:B------:R-:W-:Y:S01]  /*5e20*/  F2FP.SATFINITE.E4M3.F32.PACK_AB_MERGE_C R117, R7, R3, RZ ;  /* 0x000000030775723e */ /* 0x000fe200048070ff */
[C---:B------:R-:W-:Y:S01]  /*5e30*/  FFMA R11, R49.reuse, R58, R11 ;  /* 0x0000003a310b7223 */ /* 0x040fe2000000000b */
[C---:B------:R-:W-:Y:S01]  /*5e40*/  FFMA R8, R49.reuse, R57, R8 ;  /* 0x0000003931087223 */ /* 0x040fe20000000008 */
[----:B------:R-:W-:Y:S01]  /*5e50*/  ISETP.NE.AND P0, PT, R110, RZ, PT ;  /* 0x000000ff6e00720c */ /* 0x000fe20003f05270 */
[----:B------:R-:W-:Y:S01]  /*5e60*/  FFMA R9, R49, R60, R9 ;  /* 0x0000003c31097223 */ /* 0x000fe20000000009 */
[----:B------:R-:W-:Y:S01]  /*5e70*/  F2FP.SATFINITE.E4M3.F32.PACK_AB_MERGE_C R116, R2, R0, R117 ;  /* 0x000000000274723e */ /* 0x000fe20004807075 */
[--C-:B------:R-:W-:Y:S01]  /*5e80*/  HADD2.F32 R51, -RZ, R50.reuse.H0_H0 ;  /* 0x20000032ff337230 */ /* 0x100fe20000004100 */
[----:B------:R-:W-:Y:S01]  /*5e90*/  F2FP.SATFINITE.E4M3.F32.PACK_AB_MERGE_C R117, R11, R6, RZ ;  /* 0x000000060b75723e */ /* 0x000fe200048070ff */
[----:B------:R-:W-:Y:S02]  /*5ea0*/  HADD2.F32 R50, -RZ, R50.H1_H1 ;  /* 0x30000032ff327230 */ /* 0x000fe40000004100 */
[C---:B------:R-:W-:Y:S01]  /*5eb0*/  FMUL R10, R47.reuse, R14 ;  /* 0x0000000e2f0a7220 */ /* 0x040fe20000400000 */
[----:B------:R-:W-:Y:S01]  /*5ec0*/  FMUL R15, R47, R15 ;  /* 0x0000000f2f0f7220 */ /* 0x000fe20000400000 */
[--C-:B------:R-:W-:Y:S01]  /*5ed0*/  HADD2.F32 R63, -RZ, R65.reuse.H0_H0 ;  /* 0x20000041ff3f7230 */ /* 0x100fe20000004100 */
[----:B------:R-:W-:Y:S01]  /*5ee0*/  F2FP.SATFINITE.E4M3.F32.PACK_AB_MERGE_C R117, R5, R4, R117 ;  /* 0x000000040575723e */ /* 0x000fe20004807075 */
[C---:B------:R-:W-:Y:S01]  /*5ef0*/  FFMA R10, R49.reuse, R59, R10 ;  /* 0x0000003b310a7223 */ /* 0x040fe2000000000a */
[C---:B------:R-:W-:Y:S01]  /*5f00*/  FFMA R15, R49.reuse, R62, R15 ;  /* 0x0000003e310f7223 */ /* 0x040fe2000000000f */
[C---:B------:R-:W-:Y:S01]  /*5f10*/  FFMA R12, R49.reuse, R61, R12 ;  /* 0x0000003d310c7223 */ /* 0x040fe2000000000c */
[----:B------:R-:W-:Y:S01]  /*5f20*/  FFMA R13, R49, R64, R13 ;  /* 0x00000040310d7223 */ /* 0x000fe2000000000d */
[----:B------:R-:W-:Y:S02]  /*5f30*/  HADD2.F32 R66, -RZ, R65.H1_H1 ;  /* 0x30000041ff427230 */ /* 0x000fe40000004100 */
[C---:B------:R-:W-:Y:S01]  /*5f40*/  FMUL R14, R47.reuse, R18 ;  /* 0x000000122f0e7220 */ /* 0x040fe20000400000 */
[----:B------:R-:W-:Y:S02]  /*5f50*/  HADD2.F32 R65, -RZ, R67.H0_H0 ;  /* 0x20000043ff417230 */ /* 0x000fe40000004100 */
[----:B------:R-:W-:Y:S01]  /*5f60*/  FMUL R19, R47, R19 ;  /* 0x000000132f137220 */ /* 0x000fe20000400000 */
[--C-:B------:R-:W-:Y:S02]  /*5f70*/  HADD2.F32 R67, -RZ, R69.reuse.H0_H0 ;  /* 0x20000045ff437230 */ /* 0x100fe40000004100 */
[----:B------:R-:W-:Y:S01]  /*5f80*/  FFMA R14, R49, R63, R14 ;  /* 0x0000003f310e7223 */ /* 0x000fe2000000000e */
[----:B------:R-:W-:Y:S02]  /*5f90*/  HADD2.F32 R70, -RZ, R69.H1_H1 ;  /* 0x30000045ff467230 */ /* 0x000fe40000004100 */
[----:B------:R-:W-:Y:S01]  /*5fa0*/  FMUL R18, R47, R22 ;  /* 0x000000162f127220 */ /* 0x000fe20000400000 */
[----:B------:R-:W-:Y:S02]  /*5fb0*/  HADD2.F32 R69, -RZ, R71.H0_H0 ;  /* 0x20000047ff457230 */ /* 0x000fe40000004100 */
[----:B------:R-:W-:Y:S01]  /*5fc0*/  FFMA R19, R49, R66, R19 ;  /* 0x0000004231137223 */ /* 0x000fe20000000013 */
[----:B------:R-:W-:Y:S01]  /*5fd0*/  FMUL R23, R47, R23 ;  /* 0x000000172f177220 */ /* 0x000fe20000400000 */
[C---:B------:R-:W-:Y:S01]  /*5fe0*/  FFMA R16, R49.reuse, R65, R16 ;  /* 0x0000004131107223 */ /* 0x040fe20000000010 */
[C---:B------:R-:W-:Y:S01]  /*5ff0*/  FFMA R17, R49.reuse, R68, R17 ;  /* 0x0000004431117223 */ /* 0x040fe20000000011 */
        /* <DEDUP_REMOVED lines=23> */
[----:B------:R-:W-:Y:S01]  /*6170*/  F2FP.SATFINITE.E4M3.F32.PACK_AB_MERGE_C R118, R15, R10, RZ ;  /* 0x0000000a0f76723e */ /* 0x000fe200048070ff */
[----:B------:R-:W-:Y:S01]  /*6180*/  FFMA R28, R49, R51, R28 ;  /* 0x00000033311c7223 */ /* 0x000fe2000000001c */
[----:B------:R-:W-:Y:S01]  /*6190*/  F2FP.SATFINITE.E4M3.F32.PACK_AB_MERGE_C R119, R19, R14, RZ ;  /* 0x0000000e1377723e */ /* 0x000fe200048070ff */
[C---:B------:R-:W-:Y:S01]  /*61a0*/  FFMA R29, R49.reuse, R50, R29 ;  /* 0x00000032311d7223 */ /* 0x040fe2000000001d */
[C---:B------:R-:W-:Y:S01]  /*61b0*/  FFMA R30, R49.reuse, R77, R30 ;  /* 0x0000004d311e7223 */ /* 0x040fe2000000001e */
[----:B------:R-:W-:Y:S01]  /*61c0*/  FFMA R35, R49, R52, R35 ;  /* 0x0000003431237223 */ /* 0x000fe20000000023 */
[----:B------:R-:W-:Y:S02]  /*61d0*/  F2FP.SATFINITE.E4M3.F32.PACK_AB_MERGE_C R118, R9, R8, R118 ;  /* 0x000000080976723e */ /* 0x000fe40004807076 */
[----:B------:R-:W-:Y:S02]  /*61e0*/  F2FP.SATFINITE.E4M3.F32.PACK_AB_MERGE_C R119, R13, R12, R119 ;  /* 0x0000000c0d77723e */ /* 0x000fe40004807077 */
[----:B------:R-:W-:Y:S02]  /*61f0*/  F2FP.SATFINITE.E4M3.F32.PACK_AB_MERGE_C R120, R23, R18, RZ ;  /* 0x000000121778723e */ /* 0x000fe400048070ff */
[----:B------:R-:W-:Y:S01]  /*6200*/  F2FP.SATFINITE.E4M3.F32.PACK_AB_MERGE_C R121, R27, R22, RZ ;  /* 0x000000161b79723e */ /* 0x000fe200048070ff */
[----:B------:R1:W-:Y:S01]  /*6210*/  STS.128 [R100+UR49+0x2200], R116 ;  /* 0x0022007464007988 */ /* 0x0003e20008000c31 */
[----:B------:R-:W-:Y:S02]  /*6220*/  F2FP.SATFINITE.E4M3.F32.PACK_AB_MERGE_C R122, R31, R26, RZ ;  /* 0x0000001a1f7a723e */ /* 0x000fe400048070ff */
[----:B------:R-:W-:Y:S02]  /*6230*/  F2FP.SATFINITE.E4M3.F32.PACK_AB_MERGE_C R123, R35, R30, RZ ;  /* 0x0000001e237b723e */ /* 0x000fe400048070ff */
[----:B------:R-:W-:Y:S02]  /*6240*/  F2FP.SATFINITE.E4M3.F32.PACK_AB_MERGE_C R120, R17, R16, R120 ;  /* 0x000000101178723e */ /* 0x000fe40004807078 */
[----:B------:R-:W-:Y:S02]  /*6250*/  F2FP.SATFINITE.E4M3.F32.PACK_AB_MERGE_C R121, R21, R20, R121 ;  /* 0x000000141579723e */ /* 0x000fe40004807079 */
[----:B------:R-:W-:Y:S02]  /*6260*/  F2FP.SATFINITE.E4M3.F32.PACK_AB_MERGE_C R122, R25, R24, R122 ;  /* 0x00000018197a723e */ /* 0x000fe4000480707a */
[----:B------:R-:W-:Y:S02]  /*6270*/  F2FP.SATFINITE.E4M3.F32.PACK_AB_MERGE_C R123, R29, R28, R123 ;  /* 0x0000001c1d7b723e */ /* 0x000fe4000480707b */
[----:B------:R-:W-:Y:S02]  /*6280*/  LEA R32, R105, UR49, 0x3 ;  /* 0x0000003169207c11 */ /* 0x000fe4000f8e18ff */
[----:B------:R-:W-:Y:S01]  /*6290*/  @P6 SHF.L.U32 R33, R104, 0x1f, RZ ;  /* 0x0000001f68216819 */ /* 0x000fe200000006ff */
[----:B------:R1:W-:Y:S01]  /*62a0*/  STS.128 [R114+0x2210], R120 ;  /* 0x0022107872007388 */ /* 0x0003e20000000c00 */
[----:B------:R-:W-:Y:S01]  /*62b0*/  @!PT LDS RZ, [RZ] ;  /* 0x00000000fffff984 */ /* 0x000fe20000000800 */
[----:B------:R-:W-:Y:S01]  /*62c0*/  @!PT LDS RZ, [RZ] ;  /* 0x00000000fffff984 */ /* 0x000fe20000000800 */
[----:B------:R-:W-:Y:S01]  /*62d0*/  @!PT LDS RZ, [RZ] ;  /* 0x00000000fffff984 */ /* 0x000fe20000000800 */
[----:B------:R-:W-:Y:S01]  /*62e0*/  @!PT LDS RZ, [RZ] ;  /* 0x00000000fffff984 */ /* 0x000fe20000000800 */
[----:B------:R2:W-:Y:S07]  /*62f0*/  MEMBAR.ALL.CTA ;  /* 0x0000000000007992 */ /* 0x0005ee0000008000 */
[----:B--2---:R-:W2:Y:S02]  /*6300*/  FENCE.VIEW.ASYNC.S ;  /* 0x00000000000073c6 */ /* 0x004ea40000000000 */
[----:B--2---:R-:W-:Y:S06]  /*6310*/  BAR.SYNC.DEFER_BLOCKING 0x1, 0x80 ;  /* 0x0042000000007b1d */ /* 0x004fec0000010000 */
[----:B------:R-:W-:Y:S05]  /*6320*/  @P0 BRA `(.L_x_96) ;  /* 0x0000000000280947 */ /* 0x000fea0003800000 */
[----:B------:R-:W-:Y:S02]  /*6330*/  UIADD3 UR4, UPT, UPT, UR49, 0x2200, URZ ;  /* 0x0000220031047890 */ /* 0x000fe4000fffe0ff */
[----:B------:R-:W-:Y:S01]  /*6340*/  UIADD3 UR6, UP0, UPT, UR52, 0x680, URZ ;  /* 0x0000068034067890 */ /* 0x000fe2000ff1e0ff */
[----:B------:R-:W-:Y:S03]  /*6350*/  UMOV UR43, UR36 ;  /* 0x00000024002b7c82 */ /* 0x000fe60008000000 */
[----:B------:R-:W-:Y:S01]  /*6360*/  MOV R109, UR4 ;  /* 0x00000004006d7c02 */ /* 0x000fe20008000f00 */
[----:B------:R-:W-:Y:S03]  /*6370*/  UIADD3.X UR7, UPT, UPT, URZ, UR53, URZ, UP0, !UPT ;  /* 0x00000035ff077290 */ /* 0x000fe600087fe4ff */
[----:B------:R-:W-:Y:S11]  /*6380*/  R2UR UR40, R109 ;  /* 0x000000006d2872ca */ /* 0x000ff600000e0000 */
[----:B------:R-:W-:Y:S02]  /*6390*/  @!UPT UIADD3 URZ, UPT, UPT, URZ, URZ, URZ ;  /* 0x000000fffffff290 */ /* 0x000fe4000fffe0ff */
[----:B------:R2:W-:Y:S01]  /*63a0*/  UTMASTG.3D [UR40], [UR6] ;  /* 0x00000028060073b5 */ /* 0x0005e20008010000 */
[----:B------:R0:W-:Y:S01]  /*63b0*/  UTMACMDFLUSH ;  /* 0x00000000000079b7 */ /* 0x0001e20000000000 */
[----:B--2---:R-:W-:Y:S04]  /*63c0*/  DEPBAR.LE SB0, 0x1 ;  /* 0x000080400000791a */ /* 0x004fe80000000000 */
.L_x_96:
[----:B------:R-:W-:Y:S05]  /*63d0*/  BSYNC.RECONVERGENT B0 ;  /* 0x0000000000007941 */ /* 0x000fea0003800200 */
.L_x_95:
[----:B------:R-:W-:Y:S06]  /*63e0*/  BAR.SYNC.DEFER_BLOCKING 0x1, 0x80 ;  /* 0x0042000000007b1d */ /* 0x000fec0000010000 */
[----:B------:R-:W2:Y:S01]  /*63f0*/  @P6 SYNCS.PHASECHK.TRANS64.TRYWAIT P0, [R32+URZ+0x50], R33 ;  /* 0x00005021200065a7 */ /* 0x000ea200080011ff */
[----:B------:R-:W-:Y:S01]  /*6400*/  BSSY B1, `(.L_x_97) ;  /* 0x0000020000017945 */ /* 0x000fe20003800000 */
[----:B--2---:R-:W-:Y:S03]  /*6410*/  @P6 SEL R115, RZ, 0x1, !P0 ;  /* 0x00000001ff736807 */ /* 0x004fe60004000000 */
[----:B------:R-:W-:Y:S05]  /*6420*/  @!P6 BRA `(.L_x_98) ;  /* 0x000000000074e947 */ /* 0x000fea0003800000 */
[----:B------:R-:W-:Y:S01]  /*6430*/  ISETP.NE.AND P1, PT, R124, RZ, PT ;  /* 0x000000ff7c00720c */ /* 0x000fe20003f25270 */
[----:B------:R-:W-:Y:S01]  /*6440*/  BSSY B0, `(.L_x_99) ;  /* 0x0000009000007945 */ /* 0x000fe20003800000 */
[----:B------:R-:W-:Y:S11]  /*6450*/  ISETP.NE.AND P0, PT, R115, RZ, PT ;  /* 0x000000ff7300720c */ /* 0x000ff60003f05270 */
[----:B------:R-:W-:Y:S05]  /*6460*/  @P1 IMAD R0, R105, 0x1000, R100 ;  /* 0x0000100069001824 */ /* 0x000fea00078e0264 */
[----:B------:R-:W-:Y:S05]  /*6470*/  @P1 IADD3 R2, PT, PT, R0, UR49, RZ ;  /* 0x0000003100021c10 */ /* 0x000fea000fffe0ff */
[----:B------:R-:W-:Y:S01]  /*6480*/  @P1 IMAD.IADD R2, R2, 0x1, R125 ;  /* 0x0000000102021824 */ /* 0x000fe200078e027d */
[----:B------:R-:W-:Y:S06]  /*6490*/  @P0 BRA `(.L_x_100) ;  /* 0x00000000000c0947 */ /* 0x000fec0003800000 */
[----:B------:R-:W-:Y:S04]  /*64a0*/  SHF.L.U32 R3, R104, 0x1f, RZ ;  /* 0x0000001f68037819 */ /* 0x000fe800000006ff */
[----:B------:R-:W2:Y:S02]  /*64b0*/  SYNCS.PHASECHK.TRANS64.TRYWAIT P0, [R32+URZ+0x50], R3 ;  /* 0x00005003200075a7 */ /* 0x000ea400080011ff */
[----:B--2---:R-:W-:Y:S05]  /*64c0*/  @!P0 BRA `(.L_x_101) ;  /* 0x0000001400c48947 */ /* 0x004fea0003800000 */
.L_x_100:
[----:B------:R-:W-:Y:S05]  /*64d0*/  BSYNC B0 ;  /* 0x0000000000007941 */ /* 0x000fea0003800000 */
.L_x_99:
[----:B------:R-:W-:Y:S01]  /*64e0*/  ISETP.NE.AND P0, PT, R124, RZ, PT ;  /* 0x000000ff7c00720c */ /* 0x000fe20003f05270 */
[----:B--2---:R-:W-:Y:S02]  /*64f0*/  VIADD R32, R32, 0x60 ;  /* 0x0000006020207836 */ /* 0x004fe40000000000 */
[----:B------:R-:W-:Y:S02]  /*6500*/  IMAD.U32 R3, RZ, RZ, UR37 ;  /* 0x00000025ff037e24 */ /* 0x000fe4000f8e00ff */
[----:B------:R-:W-:Y:S03]  /*6510*/  VIADD R105, R105, 0x1 ;  /* 0x0000000169697836 */ /* 0x000fe60000000000 */
[----:B------:R-:W-:Y:S05]  /*6520*/  PRMT R3, R3, 0x654, R32 ;  /* 0x0000065403037816 */ /* 0x000fea0000000020 */
[----:B------:R2:W3:Y:S04]  /*6530*/  @P0 LDS.128 R80, [R0+UR49+0x200] ;  /* 0x0002003100500984 */ /* 0x0004e80008000c00 */
[----:B------:R2:W4:Y:S01]  /*6540*/  @P0 LDS.128 R84, [R2+0x210] ;  /* 0x0002100002540984 */ /* 0x0005220000000c00 */
[C---:B------:R-:W-:Y:S01]  /*6550*/  ISETP.NE.AND P0, PT, R105.reuse, 0x2, PT ;  /* 0x000000026900780c */ /* 0x040fe20003f05270 */
[----:B------:R-:W-:Y:S01]  /*6560*/  @!PT LDS RZ, [RZ] ;  /* 0x00000000fffff984 */ /* 0x000fe20000000800 */
[----:B------:R-:W-:Y:S01]  /*6570*/  @!PT LDS RZ, [RZ] ;  /* 0x00000000fffff984 */ /* 0x000fe20000000800 */
[----:B------:R-:W-:Y:S01]  /*6580*/  @!PT LDS RZ, [RZ] ;  /* 0x00000000fffff984 */ /* 0x000fe20000000800 */
[----:B------:R-:W-:Y:S01]  /*6590*/  @!PT LDS RZ, [RZ] ;  /* 0x00000000fffff984 */ /* 0x000fe20000000800 */
[----:B------:R5:W-:Y:S06]  /*65a0*/  MEMBAR.ALL.CTA ;  /* 0x0000000000007992 */ /* 0x000bec0000008000 */
[----:B-----5:R-:W5:Y:S01]  /*65b0*/  FENCE.VIEW.ASYNC.S ;  /* 0x00000000000073c6 */ /* 0x020f620000000000 */
[----:B------:R-:W-:Y:S01]  /*65c0*/  SEL R105, R105, RZ, P0 ;  /* 0x000000ff69697207 */ /* 0x000fe20000000000 */
[----:B-----5:R5:W-:Y:S02]  /*65d0*/  SYNCS.ARRIVE.TRANS64.RED.A1T0 RZ, [R3+URZ], RZ ;  /* 0x000000ff03ff79a7 */ /* 0x020be400081004ff */
[----:B-----5:R-:W-:Y:S04]  /*65e0*/  SEL R3, RZ, 0x1, P0 ;  /* 0x00000001ff037807 */ /* 0x020fe80000000000 */
[----:B--23--:R-:W-:Y:S02]  /*65f0*/  LOP3.LUT R104, R104, R3, RZ, 0x3c, !PT ;  /* 0x0000000368687212 */ /* 0x00cfe400078e3cff */
.L_x_98:
[----:B------:R-:W-:Y:S05]  /*6600*/  BSYNC B1 ;  /* 0x0000000000017941 */ /* 0x000fea0003800000 */
.L_x_97:
[----:B------:R-:W-:Y:S05]  /*6610*/  VIADD R0, R48, 0x40 ;  /* 0x0000004030007836 */ /* 0x000fea0000000000 */
[----:B------:R-:W-:Y:S04]  /*6620*/  SHF.R.U32.HI R0, RZ, 0x15, R0 ;  /* 0x00000015ff007819 */ /* 0x000fe80000011600 */
[----:B------:R-:W-:Y:S11]  /*6630*/  LOP3.LUT P0, RZ, R0, 0x3, R101, 0x48, !PT ;  /* 0x0000000300ff7812 */ /* 0x000ff60007804865 */
[----:B------:R-:W-:Y:S02]  /*6640*/  @!UPT UIADD3 URZ, UPT, UPT, URZ, URZ, URZ ;  /* 0x000000fffffff290 */ /* 0x000fe4000fffe0ff */
[----:B------:R-:W-:Y:S05]  /*6650*/  @!P0 BRA `(.L_x_102) ;  /* 0x0000000000408947 */ /* 0x000fea0003800000 */
[----:B------:R-:W2:Y:S01]  /*6660*/  LDCU.64 UR8, c[0x4][0x70] ;  /* 0x01000e00ff0877ac */ /* 0x000ea20008000a00 */
[----:B------:R-:W-:Y:S01]  /*6670*/  MOV R3, 0x0 ;  /* 0x0000000000037802 */ /* 0x000fe20000000f00 */
[----:B------:R-:W-:Y:S02]  /*6680*/  HFMA2 R12, -RZ, RZ, 0, 5.9604644775390625e-08 ;  /* 0x00000001ff0c7431 */ /* 0x000fe400000001ff */
[----:B------:R-:W-:Y:S02]  /*6690*/  IMAD.MOV.U32 R8, RZ, RZ, 0x192 ;  /* 0x00000192ff087424 */ /* 0x000fe400078e00ff */
[----:B------:R-:W-:Y:S01]  /*66a0*/  IMAD.MOV.U32 R13, RZ, RZ, RZ ;  /* 0x000000ffff0d7224 */ /* 0x000fe200078e00ff */
[----:B------:R-:W3:Y:S01]  /*66b0*/  LDCU.64 UR6, c[0x4][0x78] ;  /* 0x01000f00ff0677ac */ /* 0x000ee20008000a00 */
[----:B------:R-:W1:Y:S01]  /*66c0*/  LDC.64 R2, c[0x4][R3] ;  /* 0x0100000003027b82 */ /* 0x000e620000000a00 */
[----:B------:R-:W5:Y:S01]  /*66d0*/  LDCU.64 UR4, c[0x4][0x10] ;  /* 0x01000200ff0477ac */ /* 0x000f620008000a00 */
[----:B--2---:R-:W-:Y:S01]  /*66e0*/  MOV R5, UR9 ;  /* 0x0000000900057c02 */ /* 0x004fe20008000f00 */
[----:B------:R-:W-:Y:S01]  /*66f0*/  IMAD.U32 R4, RZ, RZ, UR8 ;  /* 0x00000008ff047e24 */ /* 0x000fe2000f8e00ff */
[----:B---3--:R-:W-:Y:S01]  /*6700*/  MOV R7, UR7 ;  /* 0x0000000700077c02 */ /* 0x008fe20008000f00 */
[----:B------:R-:W-:Y:S01]  /*6710*/  IMAD.U32 R6, RZ, RZ, UR6 ;  /* 0x00000006ff067e24 */ /* 0x000fe2000f8e00ff */
[----:B-----5:R-:W-:Y:S01]  /*6720*/  MOV R11, UR5 ;  /* 0x00000005000b7c02 */ /* 0x020fe20008000f00 */
[----:B------:R-:W-:Y:S02]  /*6730*/  IMAD.U32 R10, RZ, RZ, UR4 ;  /* 0x00000004ff0a7e24 */ /* 0x000fe4000f8e00ff */
[----:B------:R-:W-:Y:S07]  /*6740*/  LEPC R20, `(.L_x_102) ;  /* 0x000000001014794e */ /* 0x000fee0000000000 */
[----:B-1--4-:R-:W-:Y:S05]  /*6750*/  CALL.ABS.NOINC R2 ;  /* 0x0000000002007343 */ /* 0x012fea0003c00000 */
.L_x_102:
[----:B------:R-:W-:Y:S01]  /*6760*/  ISETP.NE.AND P0, PT, R110, RZ, PT ;  /* 0x000000ff6e00720c */ /* 0x000fe20003f05270 */
[----:B------:R-:W-:Y:S05]  /*6770*/  WARPSYNC.ALL ;  /* 0x0000000000007948 */ /* 0x000fea0003800000 */
[----:B------:R-:W-:Y:S01]  /*6780*/  R2UR UR4, R48 ;  /* 0x00000000300472ca */ /* 0x000fe200000e0000 */
[----:B------:R-:W-:Y:S01]  /*6790*/  BSSY.RECONVERGENT B0, `(.L_x_103) ;  /* 0x000009c000007945 */ /* 0x000fe20003800200 */
[-C--:B------:R-:W-:Y:S02]  /*67a0*/  F2FP.F16.E4M3.UNPACK_B R51, R80.reuse ;  /* 0x00000050ff33723e */ /* 0x080fe400020006ff */
[----:B------:R-:W-:Y:S02]  /*67b0*/  F2FP.F16.E4M3.UNPACK_B R80, R80.H1 ;  /* 0x00000050ff50723e */ /* 0x000fe400030006ff */
[-C--:B------:R-:W-:Y:S01]  /*67c0*/  F2FP.F16.E4M3.UNPACK_B R55, R81.reuse ;  /* 0x00000051ff37723e */ /* 0x080fe200020006ff */
[--C-:B------:R-:W-:Y:S01]  /*67d0*/  HADD2.F32 R50, -RZ, R51.reuse.H0_H0 ;  /* 0x20000033ff327230 */ /* 0x100fe20000004100 */
[----:B------:R-:W-:Y:S01]  /*67e0*/  F2FP.F16.E4M3.UNPACK_B R81, R81.H1 ;  /* 0x00000051ff51723e */ /* 0x000fe200030006ff */
[----:B------:R-:W-:Y:S01]  /*67f0*/  HADD2.F32 R52, -RZ, R51.H1_H1 ;  /* 0x30000033ff347230 */ /* 0x000fe20000004100 */
[-C--:B------:R-:W-:Y:S01]  /*6800*/  F2FP.F16.E4M3.UNPACK_B R59, R82.reuse ;  /* 0x00000052ff3b723e */ /* 0x080fe200020006ff */
[--C-:B------:R-:W-:Y:S01]  /*6810*/  HADD2.F32 R51, -RZ, R80.reuse.H0_H0 ;  /* 0x20000050ff337230 */ /* 0x100fe20000004100 */
[----:B------:R-:W-:Y:S01]  /*6820*/  F2FP.F16.E4M3.UNPACK_B R82, R82.H1 ;  /* 0x00000052ff52723e */ /* 0x000fe200030006ff */
[----:B------:R-:W-:Y:S01]  /*6830*/  LDTM.16dp32bit_t0_t15.x32 R4, tmem[UR4+0x40] ;  /* 0x00004004000479ee */ /* 0x000fe20008a80000 */
[----:B------:R-:W2:Y:S01]  /*6840*/  LDTM.16dp32bit_t16_t31.x32 R4, tmem[UR4+0x60] ;  /* 0x00006004000479ee */ /* 0x000ea20008aa0000 */
[----:B------:R-:W-:Y:S01]  /*6850*/  NOP ;  /* 0x0000000000007918 */ /* 0x000fe20000000000 */
[--C-:B------:R-:W-:Y:S01]  /*6860*/  HADD2.F32 R53, -RZ, R55.reuse.H0_H0 ;  /* 0x20000037ff357230 */ /* 0x100fe20000004100 */
[----:B------:R-:W-:Y:S01]  /*6870*/  R2UR UR5, R113 ;  /* 0x00000000710572ca */ /* 0x000fe200000e0000 */
[----:B------:R-:W-:Y:S01]  /*6880*/  HADD2.F32 R56, -RZ, R55.H1_H1 ;  /* 0x30000037ff387230 */ /* 0x000fe20000004100 */
[----:B------:R-:W-:Y:S01]  /*6890*/  F2FP.F16.E4M3.UNPACK_B R63, R83 ;  /* 0x00000053ff3f723e */ /* 0x000fe200020006ff */
[--C-:B------:R-:W-:Y:S01]  /*68a0*/  HADD2.F32 R57, -RZ, R59.reuse.H0_H0 ;  /* 0x2000003bff397230 */ /* 0x100fe20000004100 */
[----:B----4-:R-:W-:Y:S01]  /*68b0*/  F2FP.F16.E4M3.UNPACK_B R67, R84 ;  /* 0x00000054ff43723e */ /* 0x010fe200020006ff */
[----:B------:R-:W-:Y:S01]  /*68c0*/  HADD2.F32 R60, -RZ, R59.H1_H1 ;  /* 0x3000003bff3c7230 */ /* 0x000fe20000004100 */
[----:B------:R-:W-:Y:S01]  /*68d0*/  F2FP.F16.E4M3.UNPACK_B R71, R85 ;  /* 0x00000055ff47723e */ /* 0x000fe200020006ff */
[--C-:B------:R-:W-:Y:S01]  /*68e0*/  HADD2.F32 R61, -RZ, R63.reuse.H0_H0 ;  /* 0x2000003fff3d7230 */ /* 0x100fe20000004100 */
[----:B------:R-:W-:Y:S01]  /*68f0*/  F2FP.F16.E4M3.UNPACK_B R75, R86 ;  /* 0x00000056ff4b723e */ /* 0x000fe200020006ff */
[----:B------:R-:W-:Y:S01]  /*6900*/  HADD2.F32 R64, -RZ, R63.H1_H1 ;  /* 0x3000003fff407230 */ /* 0x000fe20000004100 */
[----:B------:R-:W-:Y:S01]  /*6910*/  F2FP.F16.E4M3.UNPACK_B R77, R87 ;  /* 0x00000057ff4d723e */ /* 0x000fe200020006ff */
[--C-:B------:R-:W-:Y:S01]  /*6920*/  HADD2.F32 R65, -RZ, R67.reuse.H0_H0 ;  /* 0x20000043ff417230 */ /* 0x100fe20000004100 */
[----:B------:R-:W-:Y:S01]  /*6930*/  F2FP.F16.E4M3.UNPACK_B R83, R83.H1 ;  /* 0x00000053ff53723e */ /* 0x000fe200030006ff */
[----:B------:R-:W-:Y:S01]  /*6940*/  UIADD3 UR5, UPT, UPT, UR5, 0xc0, URZ ;  /* 0x000000c005057890 */ /* 0x000fe2000fffe0ff */
[----:B------:R-:W-:Y:S01]  /*6950*/  HADD2.F32 R67, -RZ, R67.H1_H1 ;  /* 0x30000043ff437230 */ /* 0x000fe20000004100 */
[----:B------:R-:W-:Y:S01]  /*6960*/  F2FP.F16.E4M3.UNPACK_B R84, R84.H1 ;  /* 0x00000054ff54723e */ /* 0x000fe200030006ff */
[--C-:B------:R-:W-:Y:S01]  /*6970*/  HADD2.F32 R69, -RZ, R71.reuse.H0_H0 ;  /* 0x20000047ff457230 */ /* 0x100fe20000004100 */
[----:B------:R-:W-:Y:S01]  /*6980*/  UPRMT UR5, UR37, 0x654, UR5 ;  /* 0x0000065425057896 */ /* 0x000fe20008000005 */
[----:B------:R-:W-:Y:S01]  /*6990*/  HADD2.F32 R72, -RZ, R71.H1_H1 ;  /* 0x30000047ff487230 */ /* 0x000fe20000004100 */
[----:B------:R-:W-:Y:S01]  /*69a0*/  F2FP.F16.E4M3.UNPACK_B R85, R85.H1 ;  /* 0x00000055ff55723e */ /* 0x000fe200030006ff */
[--C-:B------:R-:W-:Y:S02]  /*69b0*/  HADD2.F32 R73, -RZ, R75.reuse.H0_H0 ;  /* 0x2000004bff497230 */ /* 0x100fe40000004100 */
[C---:B--2---:R-:W-:Y:S01]  /*69c0*/  FMUL R4, R47.reuse, R4 ;  /* 0x000000042f047220 */ /* 0x044fe20000400000 */
[C---:B------:R-:W-:Y:S01]  /*69d0*/  FMUL R5, R47.reuse, R5 ;  /* 0x000000052f057220 */ /* 0x040fe20000400000 */
[C---:B------:R-:W-:Y:S01]  /*69e0*/  FMUL R8, R47.reuse, R8 ;  /* 0x000000082f087220 */ /* 0x040fe20000400000 */
[----:B------:R-:W-:Y:S01]  /*69f0*/  FMUL R9, R47, R9 ;  /* 0x000000092f097220 */ /* 0x000fe20000400000 */
[C---:B------:R-:W-:Y:S01]  /*6a00*/  FFMA R4, R49.reuse, R50, R4 ;  /* 0x0000003231047223 */ /* 0x040fe20000000004 */
[----:B------:R-:W-:Y:S01]  /*6a10*/  SYNCS.ARRIVE.TRANS64.RED.A1T0 RZ, [UR5], RZ ;  /* 0x000000ffffff79a7 */ /* 0x000fe20008100405 */
        /* <DEDUP_REMOVED lines=18> */
[--C-:B------:R-:W-:Y:S02]  /*6b40*/  HADD2.F32 R55, -RZ, R81.reuse.H0_H0 ;  /* 0x20000051ff377230 */ /* 0x100fe40000004100 */
[----:B------:R-:W-:Y:S01]  /*6b50*/  FMUL R10, R47, R10 ;  /* 0x0000000a2f0a7220 */ /* 0x000fe20000400000 */
[C---:B------:R-:W-:Y:S01]  /*6b60*/  FFMA R6, R49.reuse, R51, R6 ;  /* 0x0000003331067223 */ /* 0x040fe20000000006 */
[----:B------:R-:W-:Y:S02]  /*6b70*/  HADD2.F32 R58, -RZ, R81.H1_H1 ;  /* 0x30000051ff3a7230 */ /* 0x000fe40000004100 */
[C---:B------:R-:W-:Y:S01]  /*6b80*/  FFMA R7, R49.reuse, R54, R7 ;  /* 0x0000003631077223 */ /* 0x040fe20000000007 */
[C---:B------:R-:W-:Y:S01]  /*6b90*/  FFMA R8, R49.reuse, R53, R8 ;  /* 0x0000003531087223 */ /* 0x040fe20000000008 */
[C---:B------:R-:W-:Y:S01]  /*6ba0*/  FFMA R9, R49.reuse, R56, R9 ;  /* 0x0000003831097223 */ /* 0x040fe20000000009 */
[----:B------:R-:W-:Y:S01]  /*6bb0*/  FFMA R10, R49, R55, R10 ;  /* 0x00000037310a7223 */ /* 0x000fe2000000000a */
[----:B------:R-:W-:Y:S01]  /*6bc0*/  HADD2.F32 R51, -RZ, R77.H0_H0 ;  /* 0x2000004dff337230 */ /* 0x000fe20000004100 */
[----:B-1----:R-:W-:Y:S01]  /*6bd0*/  F2FP.SATFINITE.E4M3.F32.PACK_AB_MERGE_C R116, R7, R6, RZ ;  /* 0x000000060774723e */ /* 0x002fe200048070ff */
[C---:B------:R-:W-:Y:S01]  /*6be0*/  FMUL R11, R47.reuse, R11 ;  /* 0x0000000b2f0b7220 */ /* 0x040fe20000400000 */
[--C-:B------:R-:W-:Y:S02]  /*6bf0*/  HADD2.F32 R59, -RZ, R82.reuse.H0_H0 ;  /* 0x20000052ff3b7230 */ /* 0x100fe40000004100 */
[----:B------:R-:W-:Y:S01]  /*6c00*/  FMUL R14, R47, R14 ;  /* 0x0000000e2f0e7220 */ /* 0x000fe20000400000 */
[----:B------:R-:W-:Y:S01]  /*6c10*/  HADD2.F32 R62, -RZ, R82.H1_H1 ;  /* 0x30000052ff3e7230 */ /* 0x000fe20000004100 */
[----:B------:R-:W-:Y:S01]  /*6c20*/  F2FP.SATFINITE.E4M3.F32.PACK_AB_MERGE_C R116, R5, R4, R116 ;  /* 0x000000040574723e */ /* 0x000fe20004807074 */
[C---:B------:R-:W-:Y:S01]  /*6c30*/  FFMA R11, R49.reuse, R58, R11 ;  /* 0x0000003a310b7223 */ /* 0x040fe2000000000b */
[C---:B------:R-:W-:Y:S01]  /*6c40*/  FFMA R12, R49.reuse, R57, R12 ;  /* 0x00000039310c7223 */ /* 0x040fe2000000000c */
[C---:B------:R-:W-:Y:S01]  /*6c50*/  FFMA R13, R49.reuse, R60, R13 ;  /* 0x0000003c310d7223 */ /* 0x040fe2000000000d */
[----:B------:R-:W-:Y:S01]  /*6c60*/  F2FP.F16.E4M3.UNPACK_B R86, R86.H1 ;  /* 0x00000056ff56723e */ /* 0x000fe200030006ff */
[----:B------:R-:W-:Y:S01]  /*6c70*/  FFMA R14, R49, R59, R14 ;  /* 0x0000003b310e7223 */ /* 0x000fe2000000000e */
[----:B------:R-:W-:Y:S01]  /*6c80*/  F2FP.SATFINITE.E4M3.F32.PACK_AB_MERGE_C R117, R11, R10, RZ ;  /* 0x0000000a0b75723e */ /* 0x000fe200048070ff */
[C---:B------:R-:W-:Y:S01]  /*6c90*/  FMUL R15, R47.reuse, R15 ;  /* 0x0000000f2f0f7220 */ /* 0x040fe20000400000 */
[--C-:B------:R-:W-:Y:S02]  /*6ca0*/  HADD2.F32 R63, -RZ, R83.reuse.H0_H0 ;  /* 0x20000053ff3f7230 */ /* 0x100fe40000004100 */
[----:B------:R-:W-:Y:S01]  /*6cb0*/  FMUL R18, R47, R18 ;  /* 0x000000122f127220 */ /* 0x000fe20000400000 */
[----:B------:R-:W-:Y:S01]  /*6cc0*/  HADD2.F32 R66, -RZ, R83.H1_H1 ;  /* 0x30000053ff427230 */ /* 0x000fe20000004100 */
[----:B------:R-:W-:Y:S01]  /*6cd0*/  F2FP.SATFINITE.E4M3.F32.PACK_AB_MERGE_C R117, R9, R8, R117 ;  /* 0x000000080975723e */ /* 0x000fe20004807075 */
[C---:B------:R-:W-:Y:S01]  /*6ce0*/  FFMA R15, R49.reuse, R62, R15 ;  /* 0x0000003e310f7223 */ /* 0x040fe2000000000f */
[C---:B------:R-:W-:Y:S01]  /*6cf0*/  FFMA R16, R49.reuse, R61, R16 ;  /* 0x0000003d31107223 */ /* 0x040fe20000000010 */
[----:B------:R-:W-:Y:S01]  /*6d00*/  FFMA R17, R49, R64, R17 ;  /* 0x0000004031117223 */ /* 0x000fe20000000011 */
[----:B------:R-:W-:Y:S01]  /*6d10*/  FMUL R19, R47, R19 ;  /* 0x000000132f137220 */ /* 0x000fe20000400000 */
        /* <DEDUP_REMOVED lines=15> */
[----:B------:R-:W-:Y:S01]  /*6e10*/  F2FP.F16.E4M3.UNPACK_B R87, R87.H1 ;  /* 0x00000057ff57723e */ /* 0x000fe200030006ff */
        /* <DEDUP_REMOVED lines=32> */
[----:B------:R-:W-:Y:S03]  /*7020*/  IADD3 R79, PT, PT, R44, 0x1, RZ ;  /* 0x000000012c4f7810 */ /* 0x000fe60007ffe0ff */
        /* <DEDUP_REMOVED lines=9> */
[----:B------:R-:W-:Y:S02]  /*70c0*/  UIADD3 UR8, UP0, UPT, UR52, 0x680, URZ ;  /* 0x0000068034087890 */ /* 0x000fe4000ff1e0ff */
[----:B------:R-:W-:Y:S02]  /*70d0*/  UIADD3 UR5, UPT, UPT, UR41, 0x40, URZ ;  /* 0x0000004029057890 */ /* 0x000fe4000fffe0ff */
[----:B------:R-:W-:Y:S02]  /*70e0*/  UIADD3 UR4, UPT, UPT, UR49, 0x3200, URZ ;  /* 0x0000320031047890 */ /* 0x000fe4000fffe0ff */
[----:B------:R-:W-:Y:S01]  /*70f0*/  UIADD3.X UR9, UPT, UPT, URZ, UR53, URZ, UP0, !UPT ;  /* 0x00000035ff097290 */ /* 0x000fe200087fe4ff */
[----:B------:R-:W-:Y:S01]  /*7100*/  UMOV UR6, UR42 ;  /* 0x0000002a00067c82 */ /* 0x000fe20008000000 */
[----:B------:R-:W-:Y:S07]  /*7110*/  UMOV UR7, UR36 ;  /* 0x0000002400077c82 */ /* 0x000fee0008000000 */
[----:B------:R2:W-:Y:S01]  /*7120*/  UTMASTG.3D [UR4], [UR8] ;  /* 0x00000004080073b5 */ /* 0x0005e20008010000 */
[----:B------:R0:W-:Y:S01]  /*7130*/  UTMACMDFLUSH ;  /* 0x00000000000079b7 */ /* 0x0001e20000000000 */
[----:B--2---:R-:W-:Y:S04]  /*7140*/  DEPBAR.LE SB0, 0x1 ;  /* 0x000080400000791a */ /* 0x004fe80000000000 */
.L_x_104:
[----:B------:R-:W-:Y:S05]  /*7150*/  BSYNC.RECONVERGENT B0 ;  /* 0x0000000000007941 */ /* 0x000fea0003800200 */
.L_x_103:
[----:B------:R-:W-:Y:S01]  /*7160*/  BAR.SYNC.DEFER_BLOCKING 0x1, 0x80 ;  /* 0x0042000000007b1d */ /* 0x000fe20000010000 */
[----:B------:R-:W-:Y:S01]  /*7170*/  ISETP.NE.AND P2, PT, R111, RZ, PT ;  /* 0x000000ff6f00720c */ /* 0x000fe20003f45270 */
[----:B------:R-:W-:Y:S01]  /*7180*/  IMAD.IADD R20, R43, 0x1, R94 ;  /* 0x000000012b147824 */ /* 0x000fe200078e025e */
[----:B------:R-:W-:Y:S01]  /*7190*/  ISETP.NE.AND P0, PT, R112, 0x2, PT ;  /* 0x000000027000780c */ /* 0x000fe20003f05270 */
[----:B------:R-:W-:Y:S01]  /*71a0*/  IMAD.IADD R21, R45, 0x1, R96 ;  /* 0x000000012d157824 */ /* 0x000fe200078e0260 */
[----:B------:R-:W-:Y:S02]  /*71b0*/  ISETP.NE.AND P1, PT, R79, 0x4, PT ;  /* 0x000000044f00780c */ /* 0x000fe40003f25270 */
[----:B------:R-:W-:Y:S02]  /*71c0*/  SEL R3, RZ, 0x1, P0 ;  /* 0x00000001ff037807 */ /* 0x000fe40000000000 */
[----:B------:R-:W-:Y:S02]  /*71d0*/  SEL R0, RZ, 0x1, P1 ;  /* 0x00000001ff007807 */ /* 0x000fe40000800000 */
[----:B------:R-:W-:Y:S02]  /*71e0*/  LOP3.LUT R106, R106, R3, RZ, 0x3c, !PT ;  /* 0x000000036a6a7212 */ /* 0x000fe400078e3cff */
[----:B------:R-:W-:Y:S02]  /*71f0*/  LOP3.LUT R107, R107, R0, RZ, 0x3c, !PT ;  /* 0x000000006b6b7212 */ /* 0x000fe400078e3cff */
[----:B------:R-:W-:Y:S02]  /*7200*/  @P2 R2UR UR36, R103 ;  /* 0x00000000672422ca */ /* 0x000fe400000e0000 */
[----:B------:R-:W-:Y:S02]  /*7210*/  SEL R112, R112, RZ, P0 ;  /* 0x000000ff70707207 */ /* 0x000fe40000000000 */
[----:B------:R-:W-:Y:S01]  /*7220*/  SEL R44, R79, RZ, P1 ;  /* 0x000000ff4f2c7207 */ /* 0x000fe20000800000 */
[----:B------:R-:W-:Y:S10]  /*7230*/  @P2 BRA `(.L_x_105) ;  /* 0xffffffd400f82947 */ /* 0x000ff4000383ffff */
[----:B------:R-:W-:Y:S05]  /*7240*/  EXIT ;  /* 0x000000000000794d */ /* 0x000fea0003800000 */
.L_x_19:
[----:B--2---:R2:W1:Y:S02]  /*7250*/  SYNCS.PHASECHK.TRANS64.TRYWAIT P0, [R3+URZ+0xf0], R2 ;  /* 0x0000f002030075a7 */ /* 0x00446400080011ff */
[----:B-1----:R-:W-:Y:S05]  /*7260*/  @!P0 NANOSLEEP.SYNCS 0x989680 ;  /* 0x009896800000895d */ /* 0x002fea0003900000 */
[----:B------:R-:W1:Y:S02]  /*7270*/  @!P0 SYNCS.PHASECHK.TRANS64 P0, [R3+URZ+0xf0], R2 ;  /* 0x0000f002030085a7 */ /* 0x000e6400080010ff */
[----:B-1----:R-:W-:Y:S05]  /*7280*/  @!P0 BRA `(.L_x_19) ;  /* 0xfffffffc00f08947 */ /* 0x002fea000383ffff */
[----:B------:R-:W-:Y:S05]  /*7290*/  BRA `(.L_x_106) ;  /* 0xffffffa000cc7947 */ /* 0x000fea000383ffff */
.L_x_22:
[----:B-1----:R-:W-:-:S07]  /*72a0*/  MOV R2, UR33 ;  /* 0x0000002100027c02 */ /* 0x002fce0008000f00 */
.L_x_107:
[----:B-1----:R1:W2:Y:S02]  /*72b0*/  SYNCS.PHASECHK.TRANS64.TRYWAIT P0, [R2+URZ+0x28], R5 ;  /* 0x00002805020075a7 */ /* 0x0022a400080011ff */
[----:B--2---:R-:W-:Y:S05]  /*72c0*/  @!P0 NANOSLEEP.SYNCS 0x989680 ;  /* 0x009896800000895d */ /* 0x004fea0003900000 */
[----:B------:R-:W2:Y:S02]  /*72d0*/  @!P0 SYNCS.PHASECHK.TRANS64 P0, [R2+URZ+0x28], R5 ;  /* 0x00002805020085a7 */ /* 0x000ea400080010ff */
[----:B--2---:R-:W-:Y:S05]  /*72e0*/  @!P0 BRA `(.L_x_107) ;  /* 0xfffffffc00f08947 */ /* 0x004fea000383ffff */
[----:B------:R-:W-:Y:S05]  /*72f0*/  BRA `(.L_x_21) ;  /* 0xffffffa4001c7947 */ /* 0x000fea000383ffff */
.L_x_28:
[----:B-1----:R-:W-:-:S07]  /*7300*/  MOV R2, UR17 ;  /* 0x0000001100027c02 */ /* 0x002fce0008000f00 */
.L_x_108:
[----:B-1----:R1:W2:Y:S02]  /*7310*/  SYNCS.PHASECHK.TRANS64.TRYWAIT P0, [R2+URZ+0x28], R5 ;  /* 0x00002805020075a7 */ /* 0x0022a400080011ff */
[----:B--2---:R-:W-:Y:S05]  /*7320*/  @!P0 NANOSLEEP.SYNCS 0x989680 ;  /* 0x009896800000895d */ /* 0x004fea0003900000 */
[----:B------:R-:W2:Y:S02]  /*7330*/  @!P0 SYNCS.PHASECHK.TRANS64 P0, [R2+URZ+0x28], R5 ;  /* 0x00002805020085a7 */ /* 0x000ea400080010ff */
[----:B--2---:R-:W-:Y:S05]  /*7340*/  @!P0 BRA `(.L_x_108) ;  /* 0xfffffffc00f08947 */ /* 0x004fea000383ffff */
[----:B------:R-:W-:Y:S05]  /*7350*/  BRA `(.L_x_27) ;  /* 0xffffffa400c47947 */ /* 0x000fea000383ffff */
.L_x_32:
[----:B-1----:R1:W2:Y:S02]  /*7360*/  SYNCS.PHASECHK.TRANS64.TRYWAIT P0, [R2+URZ+0x80], R3 ;  /* 0x00008003020075a7 */ /* 0x0022a400080011ff */
[----:B--2---:R-:W-:Y:S05]  /*7370*/  @!P0 NANOSLEEP.SYNCS 0x989680 ;  /* 0x009896800000895d */ /* 0x004fea0003900000 */
[----:B------:R-:W2:Y:S02]  /*7380*/  @!P0 SYNCS.PHASECHK.TRANS64 P0, [R2+URZ+0x80], R3 ;  /* 0x00008003020085a7 */ /* 0x000ea400080010ff */
[----:B--2---:R-:W-:Y:S05]  /*7390*/  @!P0 BRA `(.L_x_32) ;  /* 0xfffffffc00f08947 */ /* 0x004fea000383ffff */
[----:B------:R-:W-:Y:S05]  /*73a0*/  BRA `(.L_x_109) ;  /* 0xffffffa800547947 */ /* 0x000fea000383ffff */
.L_x_36:
[----:B----4-:R-:W-:-:S07]  /*73b0*/  MOV R0, UR5 ;  /* 0x0000000500007c02 */ /* 0x010fce0008000f00 */
.L_x_110:
[----:B-1----:R1:W2:Y:S02]  /*73c0*/  SYNCS.PHASECHK.TRANS64.TRYWAIT P0, [R0+URZ], R3 ;  /* 0x00000003000075a7 */ /* 0x0022a400080011ff */
[----:B--2---:R-:W-:Y:S05]  /*73d0*/  @!P0 NANOSLEEP.SYNCS 0x989680 ;  /* 0x009896800000895d */ /* 0x004fea0003900000 */
[----:B------:R-:W2:Y:S02]  /*73e0*/  @!P0 SYNCS.PHASECHK.TRANS64 P0, [R0+URZ], R3 ;  /* 0x00000003000085a7 */ /* 0x000ea400080010ff */
[----:B--2---:R-:W-:Y:S05]  /*73f0*/  @!P0 BRA `(.L_x_110) ;  /* 0xfffffffc00f08947 */ /* 0x004fea000383ffff */
[----:B------:R-:W-:Y:S05]  /*7400*/  BRA `(.L_x_111) ;  /* 0xffffffac00c47947 */ /* 0x000fea000383ffff */
.L_x_37:
[----:B----4-:R-:W-:-:S07]  /*7410*/  MOV R0, UR5 ;  /* 0x0000000500007c02 */ /* 0x010fce0008000f00 */
.L_x_112:
[----:B-1----:R1:W2:Y:S02]  /*7420*/  SYNCS.PHASECHK.TRANS64.TRYWAIT P0, [R0+URZ], R3 ;  /* 0x00000003000075a7 */ /* 0x0022a400080011ff */
[----:B--2---:R-:W-:Y:S05]  /*7430*/  @!P0 NANOSLEEP.SYNCS 0x989680 ;  /* 0x009896800000895d */ /* 0x004fea0003900000 */
[----:B------:R-:W2:Y:S02]  /*7440*/  @!P0 SYNCS.PHASECHK.TRANS64 P0, [R0+URZ], R3 ;  /* 0x00000003000085a7 */ /* 0x000ea400080010ff */
[----:B--2---:R-:W-:Y:S05]  /*7450*/  @!P0 BRA `(.L_x_112) ;  /* 0xfffffffc00f08947 */ /* 0x004fea000383ffff */
[----:B------:R-:W-:Y:S05]  /*7460*/  BRA `(.L_x_113) ;  /* 0xffffffac00d07947 */ /* 0x000fea000383ffff */
.L_x_38:
[----:B----4-:R-:W-:-:S07]  /*7470*/  MOV R0, UR5 ;  /* 0x0000000500007c02 */ /* 0x010fce0008000f00 */
.L_x_114:
[----:B-1----:R1:W2:Y:S02]  /*7480*/  SYNCS.PHASECHK.TRANS64.TRYWAIT P0, [R0+URZ], R3 ;  /* 0x00000003000075a7 */ /* 0x0022a400080011ff */
[----:B--2---:R-:W-:Y:S05]  /*7490*/  @!P0 NANOSLEEP.SYNCS 0x989680 ;  /* 0x009896800000895d */ /* 0x004fea0003900000 */
[----:B------:R-:W2:Y:S02]  /*74a0*/  @!P0 SYNCS.PHASECHK.TRANS64 P0, [R0+URZ], R3 ;  /* 0x00000003000085a7 */ /* 0x000ea400080010ff */
[----:B--2---:R-:W-:Y:S05]  /*74b0*/  @!P0 BRA `(.L_x_114) ;  /* 0xfffffffc00f08947 */ /* 0x004fea000383ffff */
[----:B------:R-:W-:Y:S05]  /*74c0*/  BRA `(.L_x_115) ;  /* 0xffffffac00dc7947 */ /* 0x000fea000383ffff */
.L_x_39:
[----:B----4-:R-:W-:-:S07]  /*74d0*/  MOV R0, UR5 ;  /* 0x0000000500007c02 */ /* 0x010fce0008000f00 */
.L_x_116:
[----:B-1----:R1:W2:Y:S02]  /*74e0*/  SYNCS.PHASECHK.TRANS64.TRYWAIT P0, [R0+URZ], R3 ;  /* 0x00000003000075a7 */ /* 0x0022a400080011ff */
[----:B--2---:R-:W-:Y:S05]  /*74f0*/  @!P0 NANOSLEEP.SYNCS 0x989680 ;  /* 0x009896800000895d */ /* 0x004fea0003900000 */
[----:B------:R-:W2:Y:S02]  /*7500*/  @!P0 SYNCS.PHASECHK.TRANS64 P0, [R0+URZ], R3 ;  /* 0x00000003000085a7 */ /* 0x000ea400080010ff */
[----:B--2---:R-:W-:Y:S05]  /*7510*/  @!P0 BRA `(.L_x_116) ;  /* 0xfffffffc00f08947 */ /* 0x004fea000383ffff */
[----:B------:R-:W-:Y:S05]  /*7520*/  BRA `(.L_x_117) ;  /* 0xffffffac00e87947 */ /* 0x000fea000383ffff */
.L_x_42:
[----:B-1----:R1:W2:Y:S02]  /*7530*/  SYNCS.PHASECHK.TRANS64.TRYWAIT P0, [R0+URZ+0xe0], R5 ;  /* 0x0000e005000075a7 */ /* 0x0022a400080011ff */
[----:B--2---:R-:W-:Y:S05]  /*7540*/  @!P0 NANOSLEEP.SYNCS 0x989680 ;  /* 0x009896800000895d */ /* 0x004fea0003900000 */
[----:B------:R-:W2:Y:S02]  /*7550*/  @!P0 SYNCS.PHASECHK.TRANS64 P0, [R0+URZ+0xe0], R5 ;  /* 0x0000e005000085a7 */ /* 0x000ea400080010ff */
[----:B--2---:R-:W-:Y:S05]  /*7560*/  @!P0 BRA `(.L_x_42) ;  /* 0xfffffffc00f08947 */ /* 0x004fea000383ffff */
[----:B------:R-:W-:Y:S05]  /*7570*/  BRA `(.L_x_118) ;  /* 0xffffffb000447947 */ /* 0x000fea000383ffff */
.L_x_43:
[----:B------:R-:W-:-:S07]  /*7580*/  MOV R0, UR5 ;  /* 0x0000000500007c02 */ /* 0x000fce0008000f00 */
.L_x_119:
[----:B-1----:R1:W2:Y:S02]  /*7590*/  SYNCS.PHASECHK.TRANS64.TRYWAIT P0, [R0+URZ+0x90], R5 ;  /* 0x00009005000075a7 */ /* 0x0022a400080011ff */
[----:B--2---:R-:W-:Y:S05]  /*75a0*/  @!P0 NANOSLEEP.SYNCS 0x989680 ;  /* 0x009896800000895d */ /* 0x004fea0003900000 */
[----:B------:R-:W2:Y:S02]  /*75b0*/  @!P0 SYNCS.PHASECHK.TRANS64 P0, [R0+URZ+0x90], R5 ;  /* 0x00009005000085a7 */ /* 0x000ea400080010ff */
[----:B--2---:R-:W-:Y:S05]  /*75c0*/  @!P0 BRA `(.L_x_119) ;  /* 0xfffffffc00f08947 */ /* 0x004fea000383ffff */
[----:B------:R-:W-:Y:S05]  /*75d0*/  BRA `(.L_x_120) ;  /* 0xffffffb000547947 */ /* 0x000fea000383ffff */
.L_x_44:
[----:B-1----:R1:W2:Y:S02]  /*75e0*/  SYNCS.PHASECHK.TRANS64.TRYWAIT P1, [R0+URZ+0x80], R5 ;  /* 0x00008005000075a7 */ /* 0x0022a400080211ff */
[----:B--2---:R-:W-:Y:S05]  /*75f0*/  @!P1 NANOSLEEP.SYNCS 0x989680 ;  /* 0x009896800000995d */ /* 0x004fea0003900000 */
[----:B------:R-:W2:Y:S02]  /*7600*/  @!P1 SYNCS.PHASECHK.TRANS64 P1, [R0+URZ+0x80], R5 ;  /* 0x00008005000095a7 */ /* 0x000ea400080210ff */
[----:B--2---:R-:W-:Y:S05]  /*7610*/  @!P1 BRA `(.L_x_44) ;  /* 0xfffffffc00f09947 */ /* 0x004fea000383ffff */
[----:B------:R-:W-:Y:S05]  /*7620*/  BRA `(.L_x_121) ;  /* 0xffffffb000847947 */ /* 0x000fea000383ffff */
.L_x_47:
[----:B------:R-:W-:-:S07]  /*7630*/  MOV R0, UR5 ;  /* 0x0000000500007c02 */ /* 0x000fce0008000f00 */
.L_x_122:
[----:B-1----:R1:W2:Y:S02]  /*7640*/  SYNCS.PHASECHK.TRANS64.TRYWAIT P0, [R0+URZ+0x90], R3 ;  /* 0x00009003000075a7 */ /* 0x0022a400080011ff */
[----:B--2---:R-:W-:Y:S05]  /*7650*/  @!P0 NANOSLEEP.SYNCS 0x989680 ;  /* 0x009896800000895d */ /* 0x004fea0003900000 */
[----:B------:R-:W2:Y:S02]  /*7660*/  @!P0 SYNCS.PHASECHK.TRANS64 P0, [R0+URZ+0x90], R3 ;  /* 0x00009003000085a7 */ /* 0x000ea400080010ff */
[----:B--2---:R-:W-:Y:S05]  /*7670*/  @!P0 BRA `(.L_x_122) ;  /* 0xfffffffc00f08947 */ /* 0x004fea000383ffff */
[----:B------:R-:W-:Y:S05]  /*7680*/  BRA `(.L_x_46) ;  /* 0xffffffb000d87947 */ /* 0x000fea000383ffff */
.L_x_54:
[----:B-1----:R1:W2:Y:S02]  /*7690*/  SYNCS.PHASECHK.TRANS64.TRYWAIT P1, [R0+URZ+0x80], R5 ;  /* 0x00008005000075a7 */ /* 0x0022a400080211ff */
[----:B--2---:R-:W-:Y:S05]  /*76a0*/  @!P1 NANOSLEEP.SYNCS 0x989680 ;  /* 0x009896800000995d */ /* 0x004fea0003900000 */
[----:B------:R-:W2:Y:S02]  /*76b0*/  @!P1 SYNCS.PHASECHK.TRANS64 P1, [R0+URZ+0x80], R5 ;  /* 0x00008005000095a7 */ /* 0x000ea400080210ff */
[----:B--2---:R-:W-:Y:S05]  /*76c0*/  @!P1 BRA `(.L_x_54) ;  /* 0xfffffffc00f09947 */ /* 0x004fea000383ffff */
[----:B------:R-:W-:Y:S05]  /*76d0*/  BRA `(.L_x_123) ;  /* 0xffffffb800487947 */ /* 0x000fea000383ffff */
.L_x_55:
[----:B------:R-:W-:-:S07]  /*76e0*/  MOV R3, UR7 ;  /* 0x0000000700037c02 */ /* 0x000fce0008000f00 */
.L_x_124:
[----:B-1----:R1:W2:Y:S02]  /*76f0*/  SYNCS.PHASECHK.TRANS64.TRYWAIT P0, [R3+URZ+0xc0], R0 ;  /* 0x0000c000030075a7 */ /* 0x0022a400080011ff */
[----:B--2---:R-:W-:Y:S05]  /*7700*/  @!P0 NANOSLEEP.SYNCS 0x989680 ;  /* 0x009896800000895d */ /* 0x004fea0003900000 */
[----:B------:R-:W2:Y:S02]  /*7710*/  @!P0 SYNCS.PHASECHK.TRANS64 P0, [R3+URZ+0xc0], R0 ;  /* 0x0000c000030085a7 */ /* 0x000ea400080010ff */
[----:B--2---:R-:W-:Y:S05]  /*7720*/  @!P0 BRA `(.L_x_124) ;  /* 0xfffffffc00f08947 */ /* 0x004fea000383ffff */
[----:B------:R-:W-:Y:S05]  /*7730*/  BRA `(.L_x_125) ;  /* 0xffffffb800987947 */ /* 0x000fea000383ffff */
.L_x_58:
[----:B------:R-:W-:Y:S07]  /*7740*/  MOV R0, UR6 ;  /* 0x0000000600007c02 */ /* 0x000fee0008000f00 */
.L_x_126:
[----:B-1----:R1:W2:Y:S02]  /*7750*/  SYNCS.PHASECHK.TRANS64.TRYWAIT P0, [R0+URZ], R3 ;  /* 0x00000003000075a7 */ /* 0x0022a400080011ff */
[----:B--2---:R-:W-:Y:S05]  /*7760*/  @!P0 NANOSLEEP.SYNCS 0x989680 ;  /* 0x009896800000895d */ /* 0x004fea0003900000 */
[----:B------:R-:W2:Y:S02]  /*7770*/  @!P0 SYNCS.PHASECHK.TRANS64 P0, [R0+URZ], R3 ;  /* 0x00000003000085a7 */ /* 0x000ea400080010ff */
[----:B--2---:R-:W-:Y:S05]  /*7780*/  @!P0 BRA `(.L_x_126) ;  /* 0xfffffffc00f08947 */ /* 0x004fea000383ffff */
[----:B------:R-:W-:Y:S05]  /*7790*/  BRA `(.L_x_57) ;  /* 0xffffffb800b47947 */ /* 0x000fea000383ffff */
.L_x_61:
[----:B------:R-:W-:-:S07]  /*77a0*/  MOV R0, UR6 ;  /* 0x0000000600007c02 */ /* 0x000fce0008000f00 */
.L_x_127:
[----:B--2---:R2:W4:Y:S02]  /*77b0*/  SYNCS.PHASECHK.TRANS64.TRYWAIT P0, [R0+URZ], R3 ;  /* 0x00000003000075a7 */ /* 0x00452400080011ff */
[----:B----4-:R-:W-:Y:S05]  /*77c0*/  @!P0 NANOSLEEP.SYNCS 0x989680 ;  /* 0x009896800000895d */ /* 0x010fea0003900000 */
[----:B------:R-:W4:Y:S02]  /*77d0*/  @!P0 SYNCS.PHASECHK.TRANS64 P0, [R0+URZ], R3 ;  /* 0x00000003000085a7 */ /* 0x000f2400080010ff */
[----:B----4-:R-:W-:Y:S05]  /*77e0*/  @!P0 BRA `(.L_x_127) ;  /* 0xfffffffc00f08947 */ /* 0x010fea000383ffff */
[----:B------:R-:W-:Y:S05]  /*77f0*/  BRA `(.L_x_128) ;  /* 0xffffffbc00907947 */ /* 0x000fea000383ffff */
.L_x_62:
[----:B------:R-:W-:-:S07]  /*7800*/  MOV R0, UR6 ;  /* 0x0000000600007c02 */ /* 0x000fce0008000f00 */
.L_x_129:
[----:B-1----:R1:W2:Y:S02]  /*7810*/  SYNCS.PHASECHK.TRANS64.TRYWAIT P0, [R0+URZ], R3 ;  /* 0x00000003000075a7 */ /* 0x0022a400080011ff */
[----:B--2---:R-:W-:Y:S05]  /*7820*/  @!P0 NANOSLEEP.SYNCS 0x989680 ;  /* 0x009896800000895d */ /* 0x004fea0003900000 */
[----:B------:R-:W2:Y:S02]  /*7830*/  @!P0 SYNCS.PHASECHK.TRANS64 P0, [R0+URZ], R3 ;  /* 0x00000003000085a7 */ /* 0x000ea400080010ff */
[----:B--2---:R-:W-:Y:S05]  /*7840*/  @!P0 BRA `(.L_x_129) ;  /* 0xfffffffc00f08947 */ /* 0x004fea000383ffff */
[----:B------:R-:W-:Y:S05]  /*7850*/  BRA `(.L_x_130) ;  /* 0xffffffbc009c7947 */ /* 0x000fea000383ffff */
.L_x_63:
[----:B------:R-:W-:-:S07]  /*7860*/  MOV R0, UR6 ;  /* 0x0000000600007c02 */ /* 0x000fce0008000f00 */
.L_x_131:
[----:B-1----:R1:W2:Y:S02]  /*7870*/  SYNCS.PHASECHK.TRANS64.TRYWAIT P0, [R0+URZ], R3 ;  /* 0x00000003000075a7 */ /* 0x0022a400080011ff */
[----:B--2---:R-:W-:Y:S05]  /*7880*/  @!P0 NANOSLEEP.SYNCS 0x989680 ;  /* 0x009896800000895d */ /* 0x004fea0003900000 */
[----:B------:R-:W2:Y:S02]  /*7890*/  @!P0 SYNCS.PHASECHK.TRANS64 P0, [R0+URZ], R3 ;  /* 0x00000003000085a7 */ /* 0x000ea400080010ff */
[----:B--2---:R-:W-:Y:S05]  /*78a0*/  @!P0 BRA `(.L_x_131) ;  /* 0xfffffffc00f08947 */ /* 0x004fea000383ffff */
[----:B------:R-:W-:Y:S05]  /*78b0*/  BRA `(.L_x_132) ;  /* 0xffffffbc00a87947 */ /* 0x000fea000383ffff */
.L_x_64:
[----:B------:R-:W-:-:S07]  /*78c0*/  MOV R0, UR7 ;  /* 0x0000000700007c02 */ /* 0x000fce0008000f00 */
.L_x_133:
[----:B-1----:R1:W2:Y:S02]  /*78d0*/  SYNCS.PHASECHK.TRANS64.TRYWAIT P0, [R0+URZ], R3 ;  /* 0x00000003000075a7 */ /* 0x0022a400080011ff */
[----:B--2---:R-:W-:Y:S05]  /*78e0*/  @!P0 NANOSLEEP.SYNCS 0x989680 ;  /* 0x009896800000895d */ /* 0x004fea0003900000 */
[----:B------:R-:W2:Y:S02]  /*78f0*/  @!P0 SYNCS.PHASECHK.TRANS64 P0, [R0+URZ], R3 ;  /* 0x00000003000085a7 */ /* 0x000ea400080010ff */
[----:B--2---:R-:W-:Y:S05]  /*7900*/  @!P0 BRA `(.L_x_133) ;  /* 0xfffffffc00f08947 */ /* 0x004fea000383ffff */
[----:B------:R-:W-:Y:S05]  /*7910*/  BRA `(.L_x_134) ;  /* 0xffffffbc00b47947 */ /* 0x000fea000383ffff */
.L_x_69:
[----:B--2---:R2:W3:Y:S02]  /*7920*/  SYNCS.PHASECHK.TRANS64.TRYWAIT P0, [R0+URZ+0x80], R3 ;  /* 0x00008003000075a7 */ /* 0x0044e400080011ff */
[----:B---3--:R-:W-:Y:S05]  /*7930*/  @!P0 NANOSLEEP.SYNCS 0x989680 ;  /* 0x009896800000895d */ /* 0x008fea0003900000 */
[----:B------:R-:W3:Y:S02]  /*7940*/  @!P0 SYNCS.PHASECHK.TRANS64 P0, [R0+URZ+0x80], R3 ;  /* 0x00008003000085a7 */ /* 0x000ee400080010ff */
[----:B---3--:R-:W-:Y:S05]  /*7950*/  @!P0 BRA `(.L_x_69) ;  /* 0xfffffffc00f08947 */ /* 0x008fea000383ffff */
[----:B------:R-:W-:Y:S05]  /*7960*/  BRA `(.L_x_135) ;  /* 0xffffffc000b87947 */ /* 0x000fea000383ffff */
.L_x_72:
[----:B------:R-:W-:Y:S07]  /*7970*/  MOV R0, UR7 ;  /* 0x0000000700007c02 */ /* 0x000fee0008000f00 */
.L_x_136:
[----:B--2---:R2:W3:Y:S02]  /*7980*/  SYNCS.PHASECHK.TRANS64.TRYWAIT P0, [R0+URZ+0x78], R3 ;  /* 0x00007803000075a7 */ /* 0x0044e400080011ff */
[----:B---3--:R-:W-:Y:S05]  /*7990*/  @!P0 NANOSLEEP.SYNCS 0x989680 ;  /* 0x009896800000895d */ /* 0x008fea0003900000 */
[----:B------:R-:W3:Y:S02]  /*79a0*/  @!P0 SYNCS.PHASECHK.TRANS64 P0, [R0+URZ+0x78], R3 ;  /* 0x00007803000085a7 */ /* 0x000ee400080010ff */
[----:B---3--:R-:W-:Y:S05]  /*79b0*/  @!P0 BRA `(.L_x_136) ;  /* 0xfffffffc00f08947 */ /* 0x008fea000383ffff */
[----:B------:R-:W-:Y:S05]  /*79c0*/  BRA `(.L_x_71) ;  /* 0xffffffc400987947 */ /* 0x000fea000383ffff */
.L_x_75:
[----:B--2---:R-:W-:Y:S07]  /*79d0*/  MOV R3, UR7 ;  /* 0x0000000700037c02 */ /* 0x004fee0008000f00 */
.L_x_137:
[----:B-1----:R1:W2:Y:S02]  /*79e0*/  SYNCS.PHASECHK.TRANS64.TRYWAIT P0, [R3+URZ+0x60], R12 ;  /* 0x0000600c030075a7 */ /* 0x0022a400080011ff */
[----:B--2---:R-:W-:Y:S05]  /*79f0*/  @!P0 NANOSLEEP.SYNCS 0x989680 ;  /* 0x009896800000895d */ /* 0x004fea0003900000 */
[----:B------:R-:W2:Y:S02]  /*7a00*/  @!P0 SYNCS.PHASECHK.TRANS64 P0, [R3+URZ+0x60], R12 ;  /* 0x0000600c030085a7 */ /* 0x000ea400080010ff */
[----:B--2---:R-:W-:Y:S05]  /*7a10*/  @!P0 BRA `(.L_x_137) ;  /* 0xfffffffc00f08947 */ /* 0x004fea000383ffff */
[----:B------:R-:W-:Y:S05]  /*7a20*/  BRA `(.L_x_138) ;  /* 0xffffffc800107947 */ /* 0x000fea000383ffff */
.L_x_76:
[----:B------:R-:W-:Y:S07]  /*7a30*/  MOV R3, UR7 ;  /* 0x0000000700037c02 */ /* 0x000fee0008000f00 */
.L_x_139:
[----:B-1----:R1:W2:Y:S02]  /*7a40*/  SYNCS.PHASECHK.TRANS64.TRYWAIT P0, [R3+URZ+0x68], R12 ;  /* 0x0000680c030075a7 */ /* 0x0022a400080011ff */
[----:B--2---:R-:W-:Y:S05]  /*7a50*/  @!P0 NANOSLEEP.SYNCS 0x989680 ;  /* 0x009896800000895d */ /* 0x004fea0003900000 */
[----:B------:R-:W2:Y:S02]  /*7a60*/  @!P0 SYNCS.PHASECHK.TRANS64 P0, [R3+URZ+0x68], R12 ;  /* 0x0000680c030085a7 */ /* 0x000ea400080010ff */
[----:B--2---:R-:W-:Y:S05]  /*7a70*/  @!P0 BRA `(.L_x_139) ;  /* 0xfffffffc00f08947 */ /* 0x004fea000383ffff */
[----:B------:R-:W-:Y:S05]  /*7a80*/  BRA `(.L_x_140) ;  /* 0xffffffc800907947 */ /* 0x000fea000383ffff */
.L_x_78:
[----:B------:R-:W-:-:S07]  /*7a90*/  MOV R0, UR7 ;  /* 0x0000000700007c02 */ /* 0x000fce0008000f00 */
.L_x_141:
[----:B-1----:R1:W3:Y:S02]  /*7aa0*/  SYNCS.PHASECHK.TRANS64.TRYWAIT P0, [R0+URZ+0x60], R3 ;  /* 0x00006003000075a7 */ /* 0x0022e400080011ff */
[----:B---3--:R-:W-:Y:S05]  /*7ab0*/  @!P0 NANOSLEEP.SYNCS 0x989680 ;  /* 0x009896800000895d */ /* 0x008fea0003900000 */
[----:B------:R-:W3:Y:S02]  /*7ac0*/  @!P0 SYNCS.PHASECHK.TRANS64 P0, [R0+URZ+0x60], R3 ;  /* 0x00006003000085a7 */ /* 0x000ee400080010ff */
[----:B---3--:R-:W-:Y:S05]  /*7ad0*/  @!P0 BRA `(.L_x_141) ;  /* 0xfffffffc00f08947 */ /* 0x008fea000383ffff */
[----:B------:R-:W-:Y:S05]  /*7ae0*/  BRA `(.L_x_142) ;  /* 0xffffffcc00007947 */ /* 0x000fea000383ffff */
.L_x_80:
[----:B--2---:R2:W4:Y:S02]  /*7af0*/  SYNCS.PHASECHK.TRANS64.TRYWAIT P0, [R0+URZ+0x80], R3 ;  /* 0x00008003000075a7 */ /* 0x00452400080011ff */
[----:B----4-:R-:W-:Y:S05]  /*7b00*/  @!P0 NANOSLEEP.SYNCS 0x989680 ;  /* 0x009896800000895d */ /* 0x010fea0003900000 */
[----:B------:R-:W4:Y:S02]  /*7b10*/  @!P0 SYNCS.PHASECHK.TRANS64 P0, [R0+URZ+0x80], R3 ;  /* 0x00008003000085a7 */ /* 0x000f2400080010ff */
[----:B----4-:R-:W-:Y:S05]  /*7b20*/  @!P0 BRA `(.L_x_80) ;  /* 0xfffffffc00f08947 */ /* 0x010fea000383ffff */
[----:B------:R-:W-:Y:S05]  /*7b30*/  BRA `(.L_x_143) ;  /* 0xffffffcc00cc7947 */ /* 0x000fea000383ffff */
.L_x_91:
[----:B-1----:R1:W3:Y:S02]  /*7b40*/  SYNCS.PHASECHK.TRANS64.TRYWAIT P1, [R0+URZ+0x50], R3 ;  /* 0x00005003000075a7 */ /* 0x0022e400080211ff */
[----:B---3--:R-:W-:Y:S05]  /*7b50*/  @!P1 NANOSLEEP.SYNCS 0x989680 ;  /* 0x009896800000995d */ /* 0x008fea0003900000 */
[----:B------:R-:W3:Y:S02]  /*7b60*/  @!P1 SYNCS.PHASECHK.TRANS64 P1, [R0+URZ+0x50], R3 ;  /* 0x00005003000095a7 */ /* 0x000ee400080210ff */
[----:B---3--:R-:W-:Y:S05]  /*7b70*/  @!P1 BRA `(.L_x_91) ;  /* 0xfffffffc00f09947 */ /* 0x008fea000383ffff */
[----:B------:R-:W-:Y:S05]  /*7b80*/  BRA `(.L_x_90) ;  /* 0xffffffd800e47947 */ /* 0x000fea000383ffff */
.L_x_93:
[----:B-1----:R1:W4:Y:S02]  /*7b90*/  SYNCS.PHASECHK.TRANS64.TRYWAIT P0, [R113+URZ+0xa0], R2 ;  /* 0x0000a002710075a7 */ /* 0x00232400080011ff */
[----:B----4-:R-:W-:Y:S05]  /*7ba0*/  @!P0 NANOSLEEP.SYNCS 0x989680 ;  /* 0x009896800000895d */ /* 0x010fea0003900000 */
[----:B------:R-:W4:Y:S02]  /*7bb0*/  @!P0 SYNCS.PHASECHK.TRANS64 P0, [R113+URZ+0xa0], R2 ;  /* 0x0000a002710085a7 */ /* 0x000f2400080010ff */
[----:B----4-:R-:W-:Y:S05]  /*7bc0*/  @!P0 BRA `(.L_x_93) ;  /* 0xfffffffc00f08947 */ /* 0x010fea000383ffff */
[----:B------:R-:W-:Y:S05]  /*7bd0*/  BRA `(.L_x_92) ;  /* 0xffffffdc00387947 */ /* 0x000fea000383ffff */
.L_x_101:
[----:B--2---:R2:W3:Y:S02]  /*7be0*/  SYNCS.PHASECHK.TRANS64.TRYWAIT P0, [R32+URZ+0x50], R3 ;  /* 0x00005003200075a7 */ /* 0x0044e400080011ff */
[----:B---3--:R-:W-:Y:S05]  /*7bf0*/  @!P0 NANOSLEEP.SYNCS 0x989680 ;  /* 0x009896800000895d */ /* 0x008fea0003900000 */
[----:B------:R-:W3:Y:S02]  /*7c00*/  @!P0 SYNCS.PHASECHK.TRANS64 P0, [R32+URZ+0x50], R3 ;  /* 0x00005003200085a7 */ /* 0x000ee400080010ff */
[----:B---3--:R-:W-:Y:S05]  /*7c10*/  @!P0 BRA `(.L_x_101) ;  /* 0xfffffffc00f08947 */ /* 0x008fea000383ffff */
[----:B------:R-:W-:Y:S05]  /*7c20*/  BRA `(.L_x_100) ;  /* 0xffffffe800287947 */ /* 0x000fea000383ffff */
        .weak           $__internal_0_$__cuda_sm10x_tcgen05_guardrail_trap_col_being_dealloced_not_returned_by_alloc
        .type           $__internal_0_$__cuda_sm10x_tcgen05_guardrail_trap_col_being_dealloced_not_returned_by_alloc,@function
        .size           $__internal_0_$__cuda_sm10x_tcgen05_guardrail_trap_col_being_dealloced_not_returned_by_alloc,($__internal_1_$__cuda_sm10x_tcgen05_guardrail_trap_phase_invalid_during_alloc - $__internal_0_$__cuda_sm10x_tcgen05_guardrail_trap_col_being_dealloced_not_returned_by_alloc)
$__internal_0_$__cuda_sm10x_tcgen05_guardrail_trap_col_being_dealloced_not_returned_by_alloc:
[----:B------:R-:W-:Y:S05]  /*7c30*/  BPT.TRAP 0x1 ;  /* 0x000000040000795c */ /* 0x000fea0000300000 */
[----:B------:R-:W-:-:S04]  /*7c40*/  HFMA2 R3, -RZ, RZ, 0, 0 ;  /* 0x00000000ff037431 */ /* 0x000fc800000001ff */
[----:B------:R-:W-:Y:S05]  /*7c50*/  RET.REL.NODEC R2 `(_ZN7cutlass13device_kernelINS_4gemm6kernel13GemmUniversalIN4cute5tupleIJiiiiEEENS1_10collective13CollectiveMmaINS1_35MainloopSm100TmaUmmaWarpSpecializedILi5ELi2ELi4ENS5_IJNS4_1CILi1EEESB_SB_EEEEENS5_IJNSA_ILi64EEENSA_ILi128EEESF_EEENS_12float_e4m3_tENS5_IJlSB_lEEESH_SI_NS4_8TiledMMAINS4_8MMA_AtomIJNS4_10MMA_TraitsINS4_19SM100_MMA_F8F6F4_SSEJSH_SH_fSE_SF_NS4_17integral_constantINS4_4UMMA5MajorELSP_0EEESQ_NSN_INSO_7ScaleInELSR_0EEESS_EEEEEENS4_6LayoutISC_NS5_IJNSA_ILi0EEESW_SW_EEEEENS5_IJNS4_10UnderscoreESZ_SZ_EEEEENS4_13SM90_TMA_LOADENS4_14ComposedLayoutINS4_7SwizzleILi3ELi4ELi3EEENS4_18smem_ptr_flag_bitsILi8EEENSV_INS5_IJNSA_ILi8EEESF_EEENS5_IJSF_SB_EEEEEEEvNS4_8identityES12_S1C_vS1D_EENS_8epilogue10collective18CollectiveEpilogueINS1F_23Sm100TmaWarpSpecializedILi2ELi2ELi32ELb0ELb0EEEJSG_NS5_IJNSV_ISE_SB_EES1K_EEESH_SI_SH_SI_NS1F_6fusion15FusionCallbacksIS1J_NS1M_17LinearCombinationISH_fSH_fLNS_15FloatRoundStyleE2EEESG_S1L_JEEENS4_5SM1004TMEM4LOAD26SM100_TMEM_LOAD_16dp32b32xES12_NS13_INS14_ILi2ELi4ELi3EEES17_NSV_INS5_IJS18_SE_EEENS5_IJSE_SB_EEEEEEENS4_39AutoVectorizingCopyWithAssumedAlignmentILi128EEENS4_14SM90_TMA_STOREES20_S22_S22_EEEvvEEEEvNT_6ParamsE) ;  /* 0xffffff8002e87950 */ /* 0x000fea0003c3ffff */
        .weak           $__internal_1_$__cuda_sm10x_tcgen05_guardrail_trap_phase_invalid_during_alloc
        .type           $__internal_1_$__cuda_sm10x_tcgen05_guardrail_trap_phase_invalid_during_alloc,@function
        .size           $__internal_1_$__cuda_sm10x_tcgen05_guardrail_trap_phase_invalid_during_alloc,($__internal_2_$__cuda_sm10x_tcgen05_guardrail_trap_unallocated_columns_being_dealloced - $__internal_1_$__cuda_sm10x_tcgen05_guardrail_trap_phase_invalid_during_alloc)
$__internal_1_$__cuda_sm10x_tcgen05_guardrail_trap_phase_invalid_during_alloc:
[----:B------:R-:W-:Y:S05]  /*7c60*/  BPT.TRAP 0x1 ;  /* 0x000000040000795c */ /* 0x000fea0000300000 */
[----:B------:R-:W-:-:S04]  /*7c70*/  MOV R3, 0x0 ;  /* 0x0000000000037802 */ /* 0x000fc80000000f00 */
[----:B------:R-:W-:Y:S05]  /*7c80*/  RET.REL.NODEC R2 `(_ZN7cutlass13device_kernelINS_4gemm6kernel13GemmUniversalIN4cute5tupleIJiiiiEEENS1_10collective13CollectiveMmaINS1_35MainloopSm100TmaUmmaWarpSpecializedILi5ELi2ELi4ENS5_IJNS4_1CILi1EEESB_SB_EEEEENS5_IJNSA_ILi64EEENSA_ILi128EEESF_EEENS_12float_e4m3_tENS5_IJlSB_lEEESH_SI_NS4_8TiledMMAINS4_8MMA_AtomIJNS4_10MMA_TraitsINS4_19SM100_MMA_F8F6F4_SSEJSH_SH_fSE_SF_NS4_17integral_constantINS4_4UMMA5MajorELSP_0EEESQ_NSN_INSO_7ScaleInELSR_0EEESS_EEEEEENS4_6LayoutISC_NS5_IJNSA_ILi0EEESW_SW_EEEEENS5_IJNS4_10UnderscoreESZ_SZ_EEEEENS4_13SM90_TMA_LOADENS4_14ComposedLayoutINS4_7SwizzleILi3ELi4ELi3EEENS4_18smem_ptr_flag_bitsILi8EEENSV_INS5_IJNSA_ILi8EEESF_EEENS5_IJSF_SB_EEEEEEEvNS4_8identityES12_S1C_vS1D_EENS_8epilogue10collective18CollectiveEpilogueINS1F_23Sm100TmaWarpSpecializedILi2ELi2ELi32ELb0ELb0EEEJSG_NS5_IJNSV_ISE_SB_EES1K_EEESH_SI_SH_SI_NS1F_6fusion15FusionCallbacksIS1J_NS1M_17LinearCombinationISH_fSH_fLNS_15FloatRoundStyleE2EEESG_S1L_JEEENS4_5SM1004TMEM4LOAD26SM100_TMEM_LOAD_16dp32b32xES12_NS13_INS14_ILi2ELi4ELi3EEES17_NSV_INS5_IJS18_SE_EEENS5_IJSE_SB_EEEEEEENS4_39AutoVectorizingCopyWithAssumedAlignmentILi128EEENS4_14SM90_TMA_STOREES20_S22_S22_EEEvvEEEEvNT_6ParamsE) ;  /* 0xffffff8002dc7950 */ /* 0x000fea0003c3ffff */
        .weak           $__internal_2_$__cuda_sm10x_tcgen05_guardrail_trap_unallocated_columns_being_dealloced
        .type           $__internal_2_$__cuda_sm10x_tcgen05_guardrail_trap_unallocated_columns_being_dealloced,@function
        .size           $__internal_2_$__cuda_sm10x_tcgen05_guardrail_trap_unallocated_columns_being_dealloced,(.L_x_145 - $__internal_2_$__cuda_sm10x_tcgen05_guardrail_trap_unallocated_columns_being_dealloced)
$__internal_2_$__cuda_sm10x_tcgen05_guardrail_trap_unallocated_columns_being_dealloced:
[----:B------:R-:W-:Y:S05]  /*7c90*/  BPT.TRAP 0x1 ;  /* 0x000000040000795c */ /* 0x000fea0000300000 */
[----:B------:R-:W-:-:S04]  /*7ca0*/  HFMA2 R3, -RZ, RZ, 0, 0 ;  /* 0x00000000ff037431 */ /* 0x000fc800000001ff */
[----:B------:R-:W-:Y:S05]  /*7cb0*/  RET.REL.NODEC R2 `(_ZN7cutlass13device_kernelINS_4gemm6kernel13GemmUniversalIN4cute5tupleIJiiiiEEENS1_10collective13CollectiveMmaINS1_35MainloopSm100TmaUmmaWarpSpecializedILi5ELi2ELi4ENS5_IJNS4_1CILi1EEESB_SB_EEEEENS5_IJNSA_ILi64EEENSA_ILi128EEESF_EEENS_12float_e4m3_tENS5_IJlSB_lEEESH_SI_NS4_8TiledMMAINS4_8MMA_AtomIJNS4_10MMA_TraitsINS4_19SM100_MMA_F8F6F4_SSEJSH_SH_fSE_SF_NS4_17integral_constantINS4_4UMMA5MajorELSP_0EEESQ_NSN_INSO_7ScaleInELSR_0EEESS_EEEEEENS4_6LayoutISC_NS5_IJNSA_ILi0EEESW_SW_EEEEENS5_IJNS4_10UnderscoreESZ_SZ_EEEEENS4_13SM90_TMA_LOADENS4_14ComposedLayoutINS4_7SwizzleILi3ELi4ELi3EEENS4_18smem_ptr_flag_bitsILi8EEENSV_INS5_IJNSA_ILi8EEESF_EEENS5_IJSF_SB_EEEEEEEvNS4_8identityES12_S1C_vS1D_EENS_8epilogue10collective18CollectiveEpilogueINS1F_23Sm100TmaWarpSpecializedILi2ELi2ELi32ELb0ELb0EEEJSG_NS5_IJNSV_ISE_SB_EES1K_EEESH_SI_SH_SI_NS1F_6fusion15FusionCallbacksIS1J_NS1M_17LinearCombinationISH_fSH_fLNS_15FloatRoundStyleE2EEESG_S1L_JEEENS4_5SM1004TMEM4LOAD26SM100_TMEM_LOAD_16dp32b32xES12_NS13_INS14_ILi2ELi4ELi3EEES17_NSV_INS5_IJS18_SE_EEENS5_IJSE_SB_EEEEEEENS4_39AutoVectorizingCopyWithAssumedAlignmentILi128EEENS4_14SM90_TMA_STOREES20_S22_S22_EEEvvEEEEvNT_6ParamsE) ;  /* 0xffffff8002d07950 */ /* 0x000fea0003c3ffff */
.L_x_144:
[----:B------:R-:W-:-:S00]  /*7cc0*/  BRA `(.L_x_144) ;  /* 0xfffffffc00fc7947 */ /* 0x000fc0000383ffff */
[----:B------:R-:W-:-:S00]  /*7cd0*/  NOP ;  /* 0x0000000000007918 */ /* 0x000fc00000000000 */
        /* <DEDUP_REMOVED lines=10> */
.L_x_145:


//--------------------- .nv.global.init           --------------------------
	.section	.nv.global.init,"aw",@progbits
.nv.global.init:
	.type		$str$27,@object
	.size		$str$27,($str$28 - $str$27)
$str$27:
        /*0000*/ 	.byte	0x28, 0x61, 0x64, 0x64, 0x72, 0x65, 0x73, 0x73, 0x20, 0x26, 0x20, 0x6d, 0x61, 0x73, 0x6b, 0x29
        /*0010*/ 	.byte	0x20, 0x3d, 0x3d, 0x20, 0x30, 0x00
	.type		$str$28,@object
	.size		$str$28,($str$26 - $str$28)
$str$28:
        /*0016*/ 	.byte	0x2f, 0x74, 0x6d, 0x70, 0x2f, 0x63, 0x75, 0x74, 0x6c, 0x61, 0x73, 0x73, 0x5f, 0x73, 0x77, 0x65
        /*0026*/ 	.byte	0x65, 0x70, 0x5f, 0x73, 0x72, 0x63, 0x2f, 0x69, 0x6e, 0x63, 0x6c, 0x75, 0x64, 0x65, 0x2f, 0x63
        /*0036*/ 	.byte	0x75, 0x74, 0x65, 0x2f, 0x70, 0x6f, 0x69, 0x6e, 0x74, 0x65, 0x72, 0x5f, 0x66, 0x6c, 0x61, 0x67
        /*0046*/ 	.byte	0x67, 0x65, 0x64, 0x2e, 0x68, 0x70, 0x70, 0x00
	.type		$str$26,@object
	.size		$str$26,($str$25 - $str$26)
$str$26:
        /*004e*/ 	.byte	0x2f, 0x74, 0x6d, 0x70, 0x2f, 0x63, 0x75, 0x74, 0x6c, 0x61, 0x73, 0x73, 0x5f, 0x73, 0x77, 0x65
        /*005e*/ 	.byte	0x65, 0x70, 0x5f, 0x73, 0x72, 0x63, 0x2f, 0x69, 0x6e, 0x63, 0x6c, 0x75, 0x64, 0x65, 0x2f, 0x63
        /*006e*/ 	.byte	0x75, 0x74, 0x65, 0x2f, 0x61, 0x74, 0x6f, 0x6d, 0x2f, 0x63, 0x6f, 0x70, 0x79, 0x5f, 0x74, 0x72
        /*007e*/ 	.byte	0x61, 0x69, 0x74, 0x73, 0x5f, 0x73, 0x6d, 0x31, 0x30, 0x30, 0x2e, 0x68, 0x70, 0x70, 0x00
	.type		$str$25,@object
	.size		$str$25,(__unnamed_1 - $str$25)
$str$25:
        /*008d*/ 	.byte	0x28, 0x28, 0x75, 0x69, 0x6e, 0x74, 0x33, 0x32, 0x5f, 0x74, 0x28, 0x74, 0x68, 0x72, 0x65, 0x61
        /*009d*/ 	.byte	0x64, 0x49, 0x64, 0x78, 0x2e, 0x78, 0x29, 0x20, 0x2f, 0x20, 0x33, 0x32, 0x29, 0x20, 0x25, 0x20
        /*00ad*/ 	.byte	0x34, 0x29, 0x20, 0x3d, 0x3d, 0x20, 0x28, 0x28, 0x28, 0x74, 0x6d, 0x65, 0x6d, 0x5f, 0x61, 0x64
        /*00bd*/ 	.byte	0x64, 0x72, 0x20, 0x3e, 0x3e, 0x20, 0x31, 0x36, 0x29, 0x20, 0x2f, 0x20, 0x33, 0x32, 0x29, 0x20
        /*00cd*/ 	.byte	0x25, 0x20, 0x34, 0x29, 0x00
	.type		__unnamed_1,@object
	.size		__unnamed_1,(__unnamed_2 - __unnamed_1)
__unnamed_1:
        /*00d2*/ 	.byte	0x61, 0x75, 0x74, 0x6f, 0x20, 0x63, 0x75, 0x74, 0x65, 0x3a, 0x3a, 0x61, 0x73, 0x5f, 0x70, 0x6f
        /* <DEDUP_REMOVED lines=24> */
        /*0262*/ 	.byte	0x3c, 0x34, 0x30, 0x39, 0x36, 0x3e, 0x3e, 0x3e, 0x3e, 0x5d, 0x00
	.type		__unnamed_2,@object
	.size		__unnamed_2,(.L_2 - __unnamed_2)
__unnamed_2:
        /* <DEDUP_REMOVED lines=40> */
        /*04ed*/ 	.byte	0x74, 0x65, 0x3a, 0x3a, 0x43, 0x3c, 0x30, 0x3e, 0x3e, 0x3e, 0x3e, 0x5d, 0x00
.L_2:


//--------------------- .nv.shared._ZN7cutlass13device_kernelINS_4gemm6kernel13GemmUniversalIN4cute5tupleIJiiiiEEENS1_10collective13CollectiveMmaINS1_35MainloopSm100TmaUmmaWarpSpecializedILi5ELi2ELi4ENS5_IJNS4_1CILi1EEESB_SB_EEEEENS5_IJNSA_ILi64EEENSA_ILi128EEESF_EEENS_12float_e4m3_tENS5_IJlSB_lEEESH_SI_NS4_8TiledMMAINS4_8MMA_AtomIJNS4_10MMA_TraitsINS4_19SM100_MMA_F8F6F4_SSEJSH_SH_fSE_SF_NS4_17integral_constantINS4_4UMMA5MajorELSP_0EEESQ_NSN_INSO_7ScaleInELSR_0EEESS_EEEEEENS4_6LayoutISC_NS5_IJNSA_ILi0EEESW_SW_EEEEENS5_IJNS4_10UnderscoreESZ_SZ_EEEEENS4_13SM90_TMA_LOADENS4_14ComposedLayoutINS4_7SwizzleILi3ELi4ELi3EEENS4_18smem_ptr_flag_bitsILi8EEENSV_INS5_IJNSA_ILi8EEESF_EEENS5_IJSF_SB_EEEEEEEvNS4_8identityES12_S1C_vS1D_EENS_8epilogue10collective18CollectiveEpilogueINS1F_23Sm100TmaWarpSpecializedILi2ELi2ELi32ELb0ELb0EEEJSG_NS5_IJNSV_ISE_SB_EES1K_EEESH_SI_SH_SI_NS1F_6fusion15FusionCallbacksIS1J_NS1M_17LinearCombinationISH_fSH_fLNS_15FloatRoundStyleE2EEESG_S1L_JEEENS4_5SM1004TMEM4LOAD26SM100_TMEM_LOAD_16dp32b32xES12_NS13_INS14_ILi2ELi4ELi3EEES17_NSV_INS5_IJS18_SE_EEENS5_IJSE_SB_EEEEEEENS4_39AutoVectorizingCopyWithAssumedAlignmentILi128EEENS4_14SM90_TMA_STOREES20_S22_S22_EEEvvEEEEvNT_6ParamsE --------------------------
	.section	.nv.shared._ZN7cutlass13device_kernelINS_4gemm6kernel13GemmUniversalIN4cute5tupleIJiiiiEEENS1_10collective13CollectiveMmaINS1_35MainloopSm100TmaUmmaWarpSpecializedILi5ELi2ELi4ENS5_IJNS4_1CILi1EEESB_SB_EEEEENS5_IJNSA_ILi64EEENSA_ILi128EEESF_EEENS_12float_e4m3_tENS5_IJlSB_lEEESH_SI_NS4_8TiledMMAINS4_8MMA_AtomIJNS4_10MMA_TraitsINS4_19SM100_MMA_F8F6F4_SSEJSH_SH_fSE_SF_NS4_17integral_constantINS4_4UMMA5MajorELSP_0EEESQ_NSN_INSO_7ScaleInELSR_0EEESS_EEEEEENS4_6LayoutISC_NS5_IJNSA_ILi0EEESW_SW_EEEEENS5_IJNS4_10UnderscoreESZ_SZ_EEEEENS4_13SM90_TMA_LOADENS4_14ComposedLayoutINS4_7SwizzleILi3ELi4ELi3EEENS4_18smem_ptr_flag_bitsILi8EEENSV_INS5_IJNSA_ILi8EEESF_EEENS5_IJSF_SB_EEEEEEEvNS4_8identityES12_S1C_vS1D_EENS_8epilogue10collective18CollectiveEpilogueINS1F_23Sm100TmaWarpSpecializedILi2ELi2ELi32ELb0ELb0EEEJSG_NS5_IJNSV_ISE_SB_EES1K_EEESH_SI_SH_SI_NS1F_6fusion15FusionCallbacksIS1J_NS1M_17LinearCombinationISH_fSH_fLNS_15FloatRoundStyleE2EEESG_S1L_JEEENS4_5SM1004TMEM4LOAD26SM100_TMEM_LOAD_16dp32b32xES12_NS13_INS14_ILi2ELi4ELi3EEES17_NSV_INS5_IJS18_SE_EEENS5_IJSE_SB_EEEEEEENS4_39AutoVectorizingCopyWithAssumedAlignmentILi128EEENS4_14SM90_TMA_STOREES20_S22_S22_EEEvvEEEEvNT_6ParamsE,"aw",@nobits
	.sectionflags	@""
	.align	16
	.zero		1024


//--------------------- .nv.shared.reserved.0     --------------------------
	.section	.nv.shared.reserved.0,"aw",@nobits
	.weak		__nv_reservedSMEM_offset_0_alias
	.size		__nv_reservedSMEM_offset_0_alias, 0, 64
	.other		__nv_reservedSMEM_offset_0_alias,@"STO_CUDA_RESERVED_SHARED STV_DEFAULT"
__nv_reservedSMEM_offset_0_alias:
	.zero		0
.nv.shared.reserved.0:
	.zero		64
	.weak		__nv_reservedSMEM_tcgen05_partition
	.type		__nv_reservedSMEM_tcgen05_partition,@object
	.size		__nv_reservedSMEM_tcgen05_partition,(.L_0 - __nv_reservedSMEM_tcgen05_partition)
__nv_reservedSMEM_tcgen05_partition:
	.zero		32
.L_0:


//--------------------- .nv.global                --------------------------
	.section	.nv.global,"aw",@nobits
.nv.global:
	.type		_ZN40_INTERNAL_7ceef01e_4_k_cu_27975e3c_256074cute1_E,@object
	.size		_ZN40_INTERNAL_7ceef01e_4_k_cu_27975e3c_256074cute1_E,(_ZN40_INTERNAL_7ceef01e_4_k_cu_27975e3c_256074cuda3std3__45__cpo6cbeginE - _ZN40_INTERNAL_7ceef01e_4_k_cu_27975e3c_256074cute1_E)
_ZN40_INTERNAL_7ceef01e_4_k_cu_27975e3c_256074cute1_E:
	.zero		1
	.type		_ZN40_INTERNAL_7ceef01e_4_k_cu_27975e3c_256074cuda3std3__45__cpo6cbeginE,@object
	.size		_ZN40_INTERNAL_7ceef01e_4_k_cu_27975e3c_256074cuda3std3__45__cpo6cbeginE,(_ZN40_INTERNAL_7ceef01e_4_k_cu_27975e3c_256074cuda3std3__48in_placeE - _ZN40_INTERNAL_7ceef01e_4_k_cu_27975e3c_256074cuda3std3__45__cpo6cbeginE)
_ZN40_INTERNAL_7ceef01e_4_k_cu_27975e3c_256074cuda3std3__45__cpo6cbeginE:
	.zero		1
	.type		_ZN40_INTERNAL_7ceef01e_4_k_cu_27975e3c_256074cuda3std3__48in_placeE,@object
	.size		_ZN40_INTERNAL_7ceef01e_4_k_cu_27975e3c_256074cuda3std3__48in_placeE,(_ZN40_INTERNAL_7ceef01e_4_k_cu_27975e3c_256074cuda3std6ranges3__45__cpo9iter_moveE - _ZN40_INTERNAL_7ceef01e_4_k_cu_27975e3c_256074cuda3std3__48in_placeE)
_ZN40_INTERNAL_7ceef01e_4_k_cu_27975e3c_256074cuda3std3__48in_placeE:
	.zero		1
	.type		_ZN40_INTERNAL_7ceef01e_4_k_cu_27975e3c_256074cuda3std6ranges3__45__cpo9iter_moveE,@object
	.size		_ZN40_INTERNAL_7ceef01e_4_k_cu_27975e3c_256074cuda3std6ranges3__45__cpo9iter_moveE,(_ZN40_INTERNAL_7ceef01e_4_k_cu_27975e3c_256074cuda3std3__45__cpo5beginE - _ZN40_INTERNAL_7ceef01e_4_k_cu_27975e3c_256074cuda3std6ranges3__45__cpo9iter_moveE)
_ZN40_INTERNAL_7ceef01e_4_k_cu_27975e3c_256074cuda3std6ranges3__45__cpo9iter_moveE:
	.zero		1
	.type		_ZN40_INTERNAL_7ceef01e_4_k_cu_27975e3c_256074cuda3std3__45__cpo5beginE,@object
	.size		_ZN40_INTERNAL_7ceef01e_4_k_cu_27975e3c_256074cuda3std3__45__cpo5beginE,(_ZN40_INTERNAL_7ceef01e_4_k_cu_27975e3c_256074cuda3std3__442_GLOBAL__N__7ceef01e_4_k_cu_27975e3c_256076ignoreE - _ZN40_INTERNAL_7ceef01e_4_k_cu_27975e3c_256074cuda3std3__45__cpo5beginE)
_ZN40_INTERNAL_7ceef01e_4_k_cu_27975e3c_256074cuda3std3__45__cpo5beginE:
	.zero		1
	.type		_ZN40_INTERNAL_7ceef01e_4_k_cu_27975e3c_256074cuda3std3__442_GLOBAL__N__7ceef01e_4_k_cu_27975e3c_256076ignoreE,@object
	.size		_ZN40_INTERNAL_7ceef01e_4_k_cu_27975e3c_256074cuda3std3__442_GLOBAL__N__7ceef01e_4_k_cu_27975e3c_256076ignoreE,(_ZN40_INTERNAL_7ceef01e_4_k_cu_27975e3c_256074cute7productE - _ZN40_INTERNAL_7ceef01e_4_k_cu_27975e3c_256074cuda3std3__442_GLOBAL__N__7ceef01e_4_k_cu_27975e3c_256076ignoreE)
_ZN40_INTERNAL_7ceef01e_4_k_cu_27975e3c_256074cuda3std3__442_GLOBAL__N__7ceef01e_4_k_cu_27975e3c_256076ignoreE:
	.zero		1
	.type		_ZN40_INTERNAL_7ceef01e_4_k_cu_27975e3c_256074cute7productE,@object
	.size		_ZN40_INTERNAL_7ceef01e_4_k_cu_27975e3c_256074cute7productE,(_ZN40_INTERNAL_7ceef01e_4_k_cu_27975e3c_256074cuda3std3__45__cpo3endE - _ZN40_INTERNAL_7ceef01e_4_k_cu_27975e3c_256074cute7productE)
_ZN40_INTERNAL_7ceef01e_4_k_cu_27975e3c_256074cute7productE:
	.zero		1
	.type		_ZN40_INTERNAL_7ceef01e_4_k_cu_27975e3c_256074cuda3std3__45__cpo3endE,@object
	.size		_ZN40_INTERNAL_7ceef01e_4_k_cu_27975e3c_256074cuda3std3__45__cpo3endE,(_ZN40_INTERNAL_7ceef01e_4_k_cu_27975e3c_256074cuda3std3__419piecewise_constructE - _ZN40_INTERNAL_7ceef01e_4_k_cu_27975e3c_256074cuda3std3__45__cpo3endE)
_ZN40_INTERNAL_7ceef01e_4_k_cu_27975e3c_256074cuda3std3__45__cpo3endE:
	.zero		1
	.type		_ZN40_INTERNAL_7ceef01e_4_k_cu_27975e3c_256074cuda3std3__419piecewise_constructE,@object
	.size		_ZN40_INTERNAL_7ceef01e_4_k_cu_27975e3c_256074cuda3std3__419piecewise_constructE,(_ZN40_INTERNAL_7ceef01e_4_k_cu_27975e3c_256074cuda3std3__45__cpo4cendE - _ZN40_INTERNAL_7ceef01e_4_k_cu_27975e3c_256074cuda3std3__419piecewise_constructE)
_ZN40_INTERNAL_7ceef01e_4_k_cu_27975e3c_256074cuda3std3__419piecewise_constructE:
	.zero		1
	.type		_ZN40_INTERNAL_7ceef01e_4_k_cu_27975e3c_256074cuda3std3__45__cpo4cendE,@object
	.size		_ZN40_INTERNAL_7ceef01e_4_k_cu_27975e3c_256074cuda3std3__45__cpo4cendE,(_ZN40_INTERNAL_7ceef01e_4_k_cu_27975e3c_256074cuda3std6ranges3__45__cpo4swapE - _ZN40_INTERNAL_7ceef01e_4_k_cu_27975e3c_256074cuda3std3__45__cpo4cendE)
_ZN40_INTERNAL_7ceef01e_4_k_cu_27975e3c_256074cuda3std3__45__cpo4cendE:
	.zero		1
	.type		_ZN40_INTERNAL_7ceef01e_4_k_cu_27975e3c_256074cuda3std6ranges3__45__cpo4swapE,@object
	.size		_ZN40_INTERNAL_7ceef01e_4_k_cu_27975e3c_256074cuda3std6ranges3__45__cpo4swapE,(.L_10 - _ZN40_INTERNAL_7ceef01e_4_k_cu_27975e3c_256074cuda3std6ranges3__45__cpo4swapE)
_ZN40_INTERNAL_7ceef01e_4_k_cu_27975e3c_256074cuda3std6ranges3__45__cpo4swapE:
	.zero		1
.L_10:


//--------------------- .nv.constant0._ZN7cutlass13device_kernelINS_4gemm6kernel13GemmUniversalIN4cute5tupleIJiiiiEEENS1_10collective13CollectiveMmaINS1_35MainloopSm100TmaUmmaWarpSpecializedILi5ELi2ELi4ENS5_IJNS4_1CILi1EEESB_SB_EEEEENS5_IJNSA_ILi64EEENSA_ILi128EEESF_EEENS_12float_e4m3_tENS5_IJlSB_lEEESH_SI_NS4_8TiledMMAINS4_8MMA_AtomIJNS4_10MMA_TraitsINS4_19SM100_MMA_F8F6F4_SSEJSH_SH_fSE_SF_NS4_17integral_constantINS4_4UMMA5MajorELSP_0EEESQ_NSN_INSO_7ScaleInELSR_0EEESS_EEEEEENS4_6LayoutISC_NS5_IJNSA_ILi0EEESW_SW_EEEEENS5_IJNS4_10UnderscoreESZ_SZ_EEEEENS4_13SM90_TMA_LOADENS4_14ComposedLayoutINS4_7SwizzleILi3ELi4ELi3EEENS4_18smem_ptr_flag_bitsILi8EEENSV_INS5_IJNSA_ILi8EEESF_EEENS5_IJSF_SB_EEEEEEEvNS4_8identityES12_S1C_vS1D_EENS_8epilogue10collective18CollectiveEpilogueINS1F_23Sm100TmaWarpSpecializedILi2ELi2ELi32ELb0ELb0EEEJSG_NS5_IJNSV_ISE_SB_EES1K_EEESH_SI_SH_SI_NS1F_6fusion15FusionCallbacksIS1J_NS1M_17LinearCombinationISH_fSH_fLNS_15FloatRoundStyleE2EEESG_S1L_JEEENS4_5SM1004TMEM4LOAD26SM100_TMEM_LOAD_16dp32b32xES12_NS13_INS14_ILi2ELi4ELi3EEES17_NSV_INS5_IJS18_SE_EEENS5_IJSE_SB_EEEEEEENS4_39AutoVectorizingCopyWithAssumedAlignmentILi128EEENS4_14SM90_TMA_STOREES20_S22_S22_EEEvvEEEEvNT_6ParamsE --------------------------
	.section	.nv.constant0._ZN7cutlass13device_kernelINS_4gemm6kernel13GemmUniversalIN4cute5tupleIJiiiiEEENS1_10collective13CollectiveMmaINS1_35MainloopSm100TmaUmmaWarpSpecializedILi5ELi2ELi4ENS5_IJNS4_1CILi1EEESB_SB_EEEEENS5_IJNSA_ILi64EEENSA_ILi128EEESF_EEENS_12float_e4m3_tENS5_IJlSB_lEEESH_SI_NS4_8TiledMMAINS4_8MMA_AtomIJNS4_10MMA_TraitsINS4_19SM100_MMA_F8F6F4_SSEJSH_SH_fSE_SF_NS4_17integral_constantINS4_4UMMA5MajorELSP_0EEESQ_NSN_INSO_7ScaleInELSR_0EEESS_EEEEEENS4_6LayoutISC_NS5_IJNSA_ILi0EEESW_SW_EEEEENS5_IJNS4_10UnderscoreESZ_SZ_EEEEENS4_13SM90_TMA_LOADENS4_14ComposedLayoutINS4_7SwizzleILi3ELi4ELi3EEENS4_18smem_ptr_flag_bitsILi8EEENSV_INS5_IJNSA_ILi8EEESF_EEENS5_IJSF_SB_EEEEEEEvNS4_8identityES12_S1C_vS1D_EENS_8epilogue10collective18CollectiveEpilogueINS1F_23Sm100TmaWarpSpecializedILi2ELi2ELi32ELb0ELb0EEEJSG_NS5_IJNSV_ISE_SB_EES1K_EEESH_SI_SH_SI_NS1F_6fusion15FusionCallbacksIS1J_NS1M_17LinearCombinationISH_fSH_fLNS_15FloatRoundStyleE2EEESG_S1L_JEEENS4_5SM1004TMEM4LOAD26SM100_TMEM_LOAD_16dp32b32xES12_NS13_INS14_ILi2ELi4ELi3EEES17_NSV_INS5_IJS18_SE_EEENS5_IJSE_SB_EEEEEEENS4_39AutoVectorizingCopyWithAssumedAlignmentILi128EEENS4_14SM90_TMA_STOREES20_S22_S22_EEEvvEEEEvNT_6ParamsE,"a",@progbits
	.sectionflags	@""
	.align	4
.nv.constant0._ZN7cutlass13device_kernelINS_4gemm6kernel13GemmUniversalIN4cute5tupleIJiiiiEEENS1_10collective13CollectiveMmaINS1_35MainloopSm100TmaUmmaWarpSpecializedILi5ELi2ELi4ENS5_IJNS4_1CILi1EEESB_SB_EEEEENS5_IJNSA_ILi64EEENSA_ILi128EEESF_EEENS_12float_e4m3_tENS5_IJlSB_lEEESH_SI_NS4_8TiledMMAINS4_8MMA_AtomIJNS4_10MMA_TraitsINS4_19SM100_MMA_F8F6F4_SSEJSH_SH_fSE_SF_NS4_17integral_constantINS4_4UMMA5MajorELSP_0EEESQ_NSN_INSO_7ScaleInELSR_0EEESS_EEEEEENS4_6LayoutISC_NS5_IJNSA_ILi0EEESW_SW_EEEEENS5_IJNS4_10UnderscoreESZ_SZ_EEEEENS4_13SM90_TMA_LOADENS4_14ComposedLayoutINS4_7SwizzleILi3ELi4ELi3EEENS4_18smem_ptr_flag_bitsILi8EEENSV_INS5_IJNSA_ILi8EEESF_EEENS5_IJSF_SB_EEEEEEEvNS4_8identityES12_S1C_vS1D_EENS_8epilogue10collective18CollectiveEpilogueINS1F_23Sm100TmaWarpSpecializedILi2ELi2ELi32ELb0ELb0EEEJSG_NS5_IJNSV_ISE_SB_EES1K_EEESH_SI_SH_SI_NS1F_6fusion15FusionCallbacksIS1J_NS1M_17LinearCombinationISH_fSH_fLNS_15FloatRoundStyleE2EEESG_S1L_JEEENS4_5SM1004TMEM4LOAD26SM100_TMEM_LOAD_16dp32b32xES12_NS13_INS14_ILi2ELi4ELi3EEES17_NSV_INS5_IJS18_SE_EEENS5_IJSE_SB_EEEEEEENS4_39AutoVectorizingCopyWithAssumedAlignmentILi128EEENS4_14SM90_TMA_STOREES20_S22_S22_EEEvvEEEEvNT_6ParamsE:
	.zero		2944


//--------------------- SYMBOLS --------------------------

	.type		.nv.reservedSmem.offset0,@object
	.size		.nv.reservedSmem.offset0,0x4
	.type		.nv.reservedSmem.cap,@object
	.size		.nv.reservedSmem.cap,0x4
	.type		__assertfail,@function
